//
// Generated by NVIDIA NVVM Compiler
//
// Compiler Build ID: CL-36424714
// Cuda compilation tools, release 13.0, V13.0.88
// Based on NVVM 20.0.0
//

.version 9.0
.target sm_100
.address_size 64

	// .globl	_Z11same_regionPfmS_

.visible .entry _Z11same_regionPfmS_(
	.param .u64 .ptr .align 1 _Z11same_regionPfmS__param_0,
	.param .u64 _Z11same_regionPfmS__param_1,
	.param .u64 .ptr .align 1 _Z11same_regionPfmS__param_2
)
{
	.reg .pred 	%p<11>;
	.reg .b32 	%r<73>;
	.reg .b32 	%f<20>;
	.reg .b64 	%rd<77>;

	ld.param.u64 	%rd33, [_Z11same_regionPfmS__param_0];
	ld.param.u64 	%rd34, [_Z11same_regionPfmS__param_1];
	ld.param.u64 	%rd35, [_Z11same_regionPfmS__param_2];
	mov.u32 	%r29, %ctaid.x;
	mov.u32 	%r30, %ntid.x;
	mov.u32 	%r31, %tid.x;
	mad.lo.s32 	%r1, %r29, %r30, %r31;
	shl.b32 	%r64, %r1, 5;
	or.b32  	%r71, %r64, 1;
	or.b32  	%r70, %r64, 2;
	or.b32  	%r69, %r64, 3;
	or.b32  	%r68, %r64, 4;
	or.b32  	%r67, %r64, 5;
	or.b32  	%r66, %r64, 6;
	or.b32  	%r65, %r64, 7;
	mov.f32 	%f19, 0f00000000;
	mov.b32 	%r72, 0;
$L__BB0_1:
	cvt.s64.s32 	%rd1, %r71;
	cvt.s64.s32 	%rd2, %r70;
	cvt.s64.s32 	%rd3, %r69;
	cvt.s64.s32 	%rd4, %r68;
	cvt.s64.s32 	%rd5, %r67;
	cvt.s64.s32 	%rd6, %r66;
	cvt.s64.s32 	%rd7, %r65;
	cvt.s64.s32 	%rd8, %r64;
	or.b64  	%rd36, %rd8, %rd34;
	and.b64  	%rd37, %rd36, -4294967296;
	setp.ne.s64 	%p1, %rd37, 0;
	@%p1 bra 	$L__BB0_3;
	cvt.u32.u64 	%r32, %rd34;
	cvt.u32.u64 	%r33, %rd8;
	rem.u32 	%r34, %r33, %r32;
	cvt.u64.u32 	%rd69, %r34;
	bra.uni 	$L__BB0_4;
$L__BB0_3:
	rem.u64 	%rd69, %rd8, %rd34;
$L__BB0_4:
	shl.b64 	%rd39, %rd69, 2;
	add.s64 	%rd38, %rd33, %rd39;
	// begin inline asm
	ld.global.cg.f32 %f11, [%rd38];
	// end inline asm
	add.f32 	%f2, %f19, %f11;
	or.b64  	%rd40, %rd1, %rd34;
	and.b64  	%rd41, %rd40, -4294967296;
	setp.ne.s64 	%p2, %rd41, 0;
	@%p2 bra 	$L__BB0_6;
	cvt.u32.u64 	%r35, %rd34;
	cvt.u32.u64 	%r36, %rd1;
	rem.u32 	%r37, %r36, %r35;
	cvt.u64.u32 	%rd70, %r37;
	bra.uni 	$L__BB0_7;
$L__BB0_6:
	rem.u64 	%rd70, %rd1, %rd34;
$L__BB0_7:
	shl.b64 	%rd43, %rd70, 2;
	add.s64 	%rd42, %rd33, %rd43;
	// begin inline asm
	ld.global.cg.f32 %f12, [%rd42];
	// end inline asm
	add.f32 	%f3, %f2, %f12;
	or.b64  	%rd44, %rd2, %rd34;
	and.b64  	%rd45, %rd44, -4294967296;
	setp.ne.s64 	%p3, %rd45, 0;
	@%p3 bra 	$L__BB0_9;
	cvt.u32.u64 	%r38, %rd34;
	cvt.u32.u64 	%r39, %rd2;
	rem.u32 	%r40, %r39, %r38;
	cvt.u64.u32 	%rd71, %r40;
	bra.uni 	$L__BB0_10;
$L__BB0_9:
	rem.u64 	%rd71, %rd2, %rd34;
$L__BB0_10:
	shl.b64 	%rd47, %rd71, 2;
	add.s64 	%rd46, %rd33, %rd47;
	// begin inline asm
	ld.global.cg.f32 %f13, [%rd46];
	// end inline asm
	add.f32 	%f4, %f3, %f13;
	or.b64  	%rd48, %rd3, %rd34;
	and.b64  	%rd49, %rd48, -4294967296;
	setp.ne.s64 	%p4, %rd49, 0;
	@%p4 bra 	$L__BB0_12;
	cvt.u32.u64 	%r41, %rd34;
	cvt.u32.u64 	%r42, %rd3;
	rem.u32 	%r43, %r42, %r41;
	cvt.u64.u32 	%rd72, %r43;
	bra.uni 	$L__BB0_13;
$L__BB0_12:
	rem.u64 	%rd72, %rd3, %rd34;
$L__BB0_13:
	shl.b64 	%rd51, %rd72, 2;
	add.s64 	%rd50, %rd33, %rd51;
	// begin inline asm
	ld.global.cg.f32 %f14, [%rd50];
	// end inline asm
	add.f32 	%f5, %f4, %f14;
	or.b64  	%rd52, %rd4, %rd34;
	and.b64  	%rd53, %rd52, -4294967296;
	setp.ne.s64 	%p5, %rd53, 0;
	@%p5 bra 	$L__BB0_15;
	cvt.u32.u64 	%r44, %rd34;
	cvt.u32.u64 	%r45, %rd4;
	rem.u32 	%r46, %r45, %r44;
	cvt.u64.u32 	%rd73, %r46;
	bra.uni 	$L__BB0_16;
$L__BB0_15:
	rem.u64 	%rd73, %rd4, %rd34;
$L__BB0_16:
	shl.b64 	%rd55, %rd73, 2;
	add.s64 	%rd54, %rd33, %rd55;
	// begin inline asm
	ld.global.cg.f32 %f15, [%rd54];
	// end inline asm
	add.f32 	%f6, %f5, %f15;
	or.b64  	%rd56, %rd5, %rd34;
	and.b64  	%rd57, %rd56, -4294967296;
	setp.ne.s64 	%p6, %rd57, 0;
	@%p6 bra 	$L__BB0_18;
	cvt.u32.u64 	%r47, %rd34;
	cvt.u32.u64 	%r48, %rd5;
	rem.u32 	%r49, %r48, %r47;
	cvt.u64.u32 	%rd74, %r49;
	bra.uni 	$L__BB0_19;
$L__BB0_18:
	rem.u64 	%rd74, %rd5, %rd34;
$L__BB0_19:
	shl.b64 	%rd59, %rd74, 2;
	add.s64 	%rd58, %rd33, %rd59;
	// begin inline asm
	ld.global.cg.f32 %f16, [%rd58];
	// end inline asm
	add.f32 	%f7, %f6, %f16;
	or.b64  	%rd60, %rd6, %rd34;
	and.b64  	%rd61, %rd60, -4294967296;
	setp.ne.s64 	%p7, %rd61, 0;
	@%p7 bra 	$L__BB0_21;
	cvt.u32.u64 	%r50, %rd34;
	cvt.u32.u64 	%r51, %rd6;
	rem.u32 	%r52, %r51, %r50;
	cvt.u64.u32 	%rd75, %r52;
	bra.uni 	$L__BB0_22;
$L__BB0_21:
	rem.u64 	%rd75, %rd6, %rd34;
$L__BB0_22:
	shl.b64 	%rd63, %rd75, 2;
	add.s64 	%rd62, %rd33, %rd63;
	// begin inline asm
	ld.global.cg.f32 %f17, [%rd62];
	// end inline asm
	add.f32 	%f8, %f7, %f17;
	or.b64  	%rd64, %rd7, %rd34;
	and.b64  	%rd65, %rd64, -4294967296;
	setp.ne.s64 	%p8, %rd65, 0;
	@%p8 bra 	$L__BB0_24;
	cvt.u32.u64 	%r53, %rd34;
	cvt.u32.u64 	%r54, %rd7;
	rem.u32 	%r55, %r54, %r53;
	cvt.u64.u32 	%rd76, %r55;
	bra.uni 	$L__BB0_25;
$L__BB0_24:
	rem.u64 	%rd76, %rd7, %rd34;
$L__BB0_25:
	cvt.u32.u64 	%r56, %rd8;
	cvt.u32.u64 	%r57, %rd7;
	cvt.u32.u64 	%r58, %rd6;
	cvt.u32.u64 	%r59, %rd5;
	cvt.u32.u64 	%r60, %rd4;
	cvt.u32.u64 	%r61, %rd3;
	cvt.u32.u64 	%r62, %rd2;
	cvt.u32.u64 	%r63, %rd1;
	shl.b64 	%rd67, %rd76, 2;
	add.s64 	%rd66, %rd33, %rd67;
	// begin inline asm
	ld.global.cg.f32 %f18, [%rd66];
	// end inline asm
	add.f32 	%f19, %f8, %f18;
	add.s32 	%r72, %r72, 8;
	add.s32 	%r71, %r63, 8;
	add.s32 	%r70, %r62, 8;
	add.s32 	%r69, %r61, 8;
	add.s32 	%r68, %r60, 8;
	add.s32 	%r67, %r59, 8;
	add.s32 	%r66, %r58, 8;
	add.s32 	%r65, %r57, 8;
	add.s32 	%r64, %r56, 8;
	setp.ne.s32 	%p9, %r72, 1000;
	@%p9 bra 	$L__BB0_1;
	setp.ne.s32 	%p10, %r1, 0;
	@%p10 bra 	$L__BB0_28;
	cvta.to.global.u64 	%rd68, %rd35;
	st.global.f32 	[%rd68], %f19;
$L__BB0_28:
	ret;

}
	// .globl	_Z11two_regionsPfmmS_
.visible .entry _Z11two_regionsPfmmS_(
	.param .u64 .ptr .align 1 _Z11two_regionsPfmmS__param_0,
	.param .u64 _Z11two_regionsPfmmS__param_1,
	.param .u64 _Z11two_regionsPfmmS__param_2,
	.param .u64 .ptr .align 1 _Z11two_regionsPfmmS__param_3
)
{
	.reg .pred 	%p<7>;
	.reg .b32 	%r<41>;
	.reg .b32 	%f<20>;
	.reg .b64 	%rd<47>;

	ld.param.u64 	%rd18, [_Z11two_regionsPfmmS__param_0];
	ld.param.u64 	%rd19, [_Z11two_regionsPfmmS__param_1];
	ld.param.u64 	%rd20, [_Z11two_regionsPfmmS__param_2];
	ld.param.u64 	%rd21, [_Z11two_regionsPfmmS__param_3];
	mov.u32 	%r17, %ctaid.x;
	mov.u32 	%r18, %ntid.x;
	mov.u32 	%r19, %tid.x;
	mad.lo.s32 	%r1, %r17, %r18, %r19;
	shl.b32 	%r36, %r1, 5;
	or.b32  	%r39, %r36, 1;
	or.b32  	%r38, %r36, 2;
	or.b32  	%r37, %r36, 3;
	mov.f32 	%f19, 0f00000000;
	mov.b32 	%r40, 0;
	shl.b64 	%rd8, %rd20, 2;
$L__BB1_1:
	cvt.s64.s32 	%rd1, %r39;
	cvt.s64.s32 	%rd2, %r38;
	cvt.s64.s32 	%rd3, %r37;
	cvt.s64.s32 	%rd4, %r36;
	or.b64  	%rd22, %rd4, %rd19;
	and.b64  	%rd23, %rd22, -4294967296;
	setp.ne.s64 	%p1, %rd23, 0;
	@%p1 bra 	$L__BB1_3;
	cvt.u32.u64 	%r20, %rd19;
	cvt.u32.u64 	%r21, %rd4;
	rem.u32 	%r22, %r21, %r20;
	cvt.u64.u32 	%rd43, %r22;
	bra.uni 	$L__BB1_4;
$L__BB1_3:
	rem.u64 	%rd43, %rd4, %rd19;
$L__BB1_4:
	shl.b64 	%rd26, %rd43, 2;
	add.s64 	%rd24, %rd18, %rd26;
	// begin inline asm
	ld.global.cg.f32 %f7, [%rd24];
	// end inline asm
	add.f32 	%f9, %f19, %f7;
	add.s64 	%rd25, %rd24, %rd8;
	// begin inline asm
	ld.global.cg.f32 %f8, [%rd25];
	// end inline asm
	add.f32 	%f2, %f9, %f8;
	or.b64  	%rd27, %rd1, %rd19;
	and.b64  	%rd28, %rd27, -4294967296;
	setp.ne.s64 	%p2, %rd28, 0;
	@%p2 bra 	$L__BB1_6;
	cvt.u32.u64 	%r23, %rd19;
	cvt.u32.u64 	%r24, %rd1;
	rem.u32 	%r25, %r24, %r23;
	cvt.u64.u32 	%rd44, %r25;
	bra.uni 	$L__BB1_7;
$L__BB1_6:
	rem.u64 	%rd44, %rd1, %rd19;
$L__BB1_7:
	shl.b64 	%rd31, %rd44, 2;
	add.s64 	%rd29, %rd18, %rd31;
	// begin inline asm
	ld.global.cg.f32 %f10, [%rd29];
	// end inline asm
	add.f32 	%f12, %f2, %f10;
	add.s64 	%rd30, %rd29, %rd8;
	// begin inline asm
	ld.global.cg.f32 %f11, [%rd30];
	// end inline asm
	add.f32 	%f3, %f12, %f11;
	or.b64  	%rd32, %rd2, %rd19;
	and.b64  	%rd33, %rd32, -4294967296;
	setp.ne.s64 	%p3, %rd33, 0;
	@%p3 bra 	$L__BB1_9;
	cvt.u32.u64 	%r26, %rd19;
	cvt.u32.u64 	%r27, %rd2;
	rem.u32 	%r28, %r27, %r26;
	cvt.u64.u32 	%rd45, %r28;
	bra.uni 	$L__BB1_10;
$L__BB1_9:
	rem.u64 	%rd45, %rd2, %rd19;
$L__BB1_10:
	shl.b64 	%rd36, %rd45, 2;
	add.s64 	%rd34, %rd18, %rd36;
	// begin inline asm
	ld.global.cg.f32 %f13, [%rd34];
	// end inline asm
	add.f32 	%f15, %f3, %f13;
	add.s64 	%rd35, %rd34, %rd8;
	// begin inline asm
	ld.global.cg.f32 %f14, [%rd35];
	// end inline asm
	add.f32 	%f4, %f15, %f14;
	or.b64  	%rd37, %rd3, %rd19;
	and.b64  	%rd38, %rd37, -4294967296;
	setp.ne.s64 	%p4, %rd38, 0;
	@%p4 bra 	$L__BB1_12;
	cvt.u32.u64 	%r29, %rd19;
	cvt.u32.u64 	%r30, %rd3;
	rem.u32 	%r31, %r30, %r29;
	cvt.u64.u32 	%rd46, %r31;
	bra.uni 	$L__BB1_13;
$L__BB1_12:
	rem.u64 	%rd46, %rd3, %rd19;
$L__BB1_13:
	cvt.u32.u64 	%r32, %rd4;
	cvt.u32.u64 	%r33, %rd3;
	cvt.u32.u64 	%r34, %rd2;
	cvt.u32.u64 	%r35, %rd1;
	shl.b64 	%rd41, %rd46, 2;
	add.s64 	%rd39, %rd18, %rd41;
	// begin inline asm
	ld.global.cg.f32 %f16, [%rd39];
	// end inline asm
	add.f32 	%f18, %f4, %f16;
	add.s64 	%rd40, %rd39, %rd8;
	// begin inline asm
	ld.global.cg.f32 %f17, [%rd40];
	// end inline asm
	add.f32 	%f19, %f18, %f17;
	add.s32 	%r40, %r40, 8;
	add.s32 	%r39, %r35, 4;
	add.s32 	%r38, %r34, 4;
	add.s32 	%r37, %r33, 4;
	add.s32 	%r36, %r32, 4;
	setp.ne.s32 	%p5, %r40, 1000;
	@%p5 bra 	$L__BB1_1;
	setp.ne.s32 	%p6, %r1, 0;
	@%p6 bra 	$L__BB1_16;
	cvta.to.global.u64 	%rd42, %rd21;
	st.global.f32 	[%rd42], %f19;
$L__BB1_16:
	ret;

}
	// .globl	_Z10full_rangePfmS_
.visible .entry _Z10full_rangePfmS_(
	.param .u64 .ptr .align 1 _Z10full_rangePfmS__param_0,
	.param .u64 _Z10full_rangePfmS__param_1,
	.param .u64 .ptr .align 1 _Z10full_rangePfmS__param_2
)
{
	.reg .pred 	%p<11>;
	.reg .b32 	%r<73>;
	.reg .b32 	%f<20>;
	.reg .b64 	%rd<77>;

	ld.param.u64 	%rd33, [_Z10full_rangePfmS__param_0];
	ld.param.u64 	%rd34, [_Z10full_rangePfmS__param_1];
	ld.param.u64 	%rd35, [_Z10full_rangePfmS__param_2];
	mov.u32 	%r29, %ctaid.x;
	mov.u32 	%r30, %ntid.x;
	mov.u32 	%r31, %tid.x;
	mad.lo.s32 	%r1, %r29, %r30, %r31;
	shl.b32 	%r64, %r1, 5;
	add.s32 	%r71, %r64, 1024;
	add.s32 	%r70, %r64, 2048;
	add.s32 	%r69, %r64, 3072;
	add.s32 	%r68, %r64, 4096;
	add.s32 	%r67, %r64, 5120;
	add.s32 	%r66, %r64, 6144;
	add.s32 	%r65, %r64, 7168;
	mov.f32 	%f19, 0f00000000;
	mov.b32 	%r72, 0;
$L__BB2_1:
	cvt.s64.s32 	%rd1, %r71;
	cvt.s64.s32 	%rd2, %r70;
	cvt.s64.s32 	%rd3, %r69;
	cvt.s64.s32 	%rd4, %r68;
	cvt.s64.s32 	%rd5, %r67;
	cvt.s64.s32 	%rd6, %r66;
	cvt.s64.s32 	%rd7, %r65;
	cvt.s64.s32 	%rd8, %r64;
	or.b64  	%rd36, %rd8, %rd34;
	and.b64  	%rd37, %rd36, -4294967296;
	setp.ne.s64 	%p1, %rd37, 0;
	@%p1 bra 	$L__BB2_3;
	cvt.u32.u64 	%r32, %rd34;
	cvt.u32.u64 	%r33, %rd8;
	rem.u32 	%r34, %r33, %r32;
	cvt.u64.u32 	%rd69, %r34;
	bra.uni 	$L__BB2_4;
$L__BB2_3:
	rem.u64 	%rd69, %rd8, %rd34;
$L__BB2_4:
	shl.b64 	%rd39, %rd69, 2;
	add.s64 	%rd38, %rd33, %rd39;
	// begin inline asm
	ld.global.cg.f32 %f11, [%rd38];
	// end inline asm
	add.f32 	%f2, %f19, %f11;
	or.b64  	%rd40, %rd1, %rd34;
	and.b64  	%rd41, %rd40, -4294967296;
	setp.ne.s64 	%p2, %rd41, 0;
	@%p2 bra 	$L__BB2_6;
	cvt.u32.u64 	%r35, %rd34;
	cvt.u32.u64 	%r36, %rd1;
	rem.u32 	%r37, %r36, %r35;
	cvt.u64.u32 	%rd70, %r37;
	bra.uni 	$L__BB2_7;
$L__BB2_6:
	rem.u64 	%rd70, %rd1, %rd34;
$L__BB2_7:
	shl.b64 	%rd43, %rd70, 2;
	add.s64 	%rd42, %rd33, %rd43;
	// begin inline asm
	ld.global.cg.f32 %f12, [%rd42];
	// end inline asm
	add.f32 	%f3, %f2, %f12;
	or.b64  	%rd44, %rd2, %rd34;
	and.b64  	%rd45, %rd44, -4294967296;
	setp.ne.s64 	%p3, %rd45, 0;
	@%p3 bra 	$L__BB2_9;
	cvt.u32.u64 	%r38, %rd34;
	cvt.u32.u64 	%r39, %rd2;
	rem.u32 	%r40, %r39, %r38;
	cvt.u64.u32 	%rd71, %r40;
	bra.uni 	$L__BB2_10;
$L__BB2_9:
	rem.u64 	%rd71, %rd2, %rd34;
$L__BB2_10:
	shl.b64 	%rd47, %rd71, 2;
	add.s64 	%rd46, %rd33, %rd47;
	// begin inline asm
	ld.global.cg.f32 %f13, [%rd46];
	// end inline asm
	add.f32 	%f4, %f3, %f13;
	or.b64  	%rd48, %rd3, %rd34;
	and.b64  	%rd49, %rd48, -4294967296;
	setp.ne.s64 	%p4, %rd49, 0;
	@%p4 bra 	$L__BB2_12;
	cvt.u32.u64 	%r41, %rd34;
	cvt.u32.u64 	%r42, %rd3;
	rem.u32 	%r43, %r42, %r41;
	cvt.u64.u32 	%rd72, %r43;
	bra.uni 	$L__BB2_13;
$L__BB2_12:
	rem.u64 	%rd72, %rd3, %rd34;
$L__BB2_13:
	shl.b64 	%rd51, %rd72, 2;
	add.s64 	%rd50, %rd33, %rd51;
	// begin inline asm
	ld.global.cg.f32 %f14, [%rd50];
	// end inline asm
	add.f32 	%f5, %f4, %f14;
	or.b64  	%rd52, %rd4, %rd34;
	and.b64  	%rd53, %rd52, -4294967296;
	setp.ne.s64 	%p5, %rd53, 0;
	@%p5 bra 	$L__BB2_15;
	cvt.u32.u64 	%r44, %rd34;
	cvt.u32.u64 	%r45, %rd4;
	rem.u32 	%r46, %r45, %r44;
	cvt.u64.u32 	%rd73, %r46;
	bra.uni 	$L__BB2_16;
$L__BB2_15:
	rem.u64 	%rd73, %rd4, %rd34;
$L__BB2_16:
	shl.b64 	%rd55, %rd73, 2;
	add.s64 	%rd54, %rd33, %rd55;
	// begin inline asm
	ld.global.cg.f32 %f15, [%rd54];
	// end inline asm
	add.f32 	%f6, %f5, %f15;
	or.b64  	%rd56, %rd5, %rd34;
	and.b64  	%rd57, %rd56, -4294967296;
	setp.ne.s64 	%p6, %rd57, 0;
	@%p6 bra 	$L__BB2_18;
	cvt.u32.u64 	%r47, %rd34;
	cvt.u32.u64 	%r48, %rd5;
	rem.u32 	%r49, %r48, %r47;
	cvt.u64.u32 	%rd74, %r49;
	bra.uni 	$L__BB2_19;
$L__BB2_18:
	rem.u64 	%rd74, %rd5, %rd34;
$L__BB2_19:
	shl.b64 	%rd59, %rd74, 2;
	add.s64 	%rd58, %rd33, %rd59;
	// begin inline asm
	ld.global.cg.f32 %f16, [%rd58];
	// end inline asm
	add.f32 	%f7, %f6, %f16;
	or.b64  	%rd60, %rd6, %rd34;
	and.b64  	%rd61, %rd60, -4294967296;
	setp.ne.s64 	%p7, %rd61, 0;
	@%p7 bra 	$L__BB2_21;
	cvt.u32.u64 	%r50, %rd34;
	cvt.u32.u64 	%r51, %rd6;
	rem.u32 	%r52, %r51, %r50;
	cvt.u64.u32 	%rd75, %r52;
	bra.uni 	$L__BB2_22;
$L__BB2_21:
	rem.u64 	%rd75, %rd6, %rd34;
$L__BB2_22:
	shl.b64 	%rd63, %rd75, 2;
	add.s64 	%rd62, %rd33, %rd63;
	// begin inline asm
	ld.global.cg.f32 %f17, [%rd62];
	// end inline asm
	add.f32 	%f8, %f7, %f17;
	or.b64  	%rd64, %rd7, %rd34;
	and.b64  	%rd65, %rd64, -4294967296;
	setp.ne.s64 	%p8, %rd65, 0;
	@%p8 bra 	$L__BB2_24;
	cvt.u32.u64 	%r53, %rd34;
	cvt.u32.u64 	%r54, %rd7;
	rem.u32 	%r55, %r54, %r53;
	cvt.u64.u32 	%rd76, %r55;
	bra.uni 	$L__BB2_25;
$L__BB2_24:
	rem.u64 	%rd76, %rd7, %rd34;
$L__BB2_25:
	cvt.u32.u64 	%r56, %rd8;
	cvt.u32.u64 	%r57, %rd7;
	cvt.u32.u64 	%r58, %rd6;
	cvt.u32.u64 	%r59, %rd5;
	cvt.u32.u64 	%r60, %rd4;
	cvt.u32.u64 	%r61, %rd3;
	cvt.u32.u64 	%r62, %rd2;
	cvt.u32.u64 	%r63, %rd1;
	shl.b64 	%rd67, %rd76, 2;
	add.s64 	%rd66, %rd33, %rd67;
	// begin inline asm
	ld.global.cg.f32 %f18, [%rd66];
	// end inline asm
	add.f32 	%f19, %f8, %f18;
	add.s32 	%r72, %r72, 8;
	add.s32 	%r71, %r63, 8192;
	add.s32 	%r70, %r62, 8192;
	add.s32 	%r69, %r61, 8192;
	add.s32 	%r68, %r60, 8192;
	add.s32 	%r67, %r59, 8192;
	add.s32 	%r66, %r58, 8192;
	add.s32 	%r65, %r57, 8192;
	add.s32 	%r64, %r56, 8192;
	setp.ne.s32 	%p9, %r72, 1000;
	@%p9 bra 	$L__BB2_1;
	setp.ne.s32 	%p10, %r1, 0;
	@%p10 bra 	$L__BB2_28;
	cvta.to.global.u64 	%rd68, %rd35;
	st.global.f32 	[%rd68], %f19;
$L__BB2_28:
	ret;

}


// ===== COMPILED SASS (sm_100) =====

	.target	sm_100

	.elftype	@"ET_EXEC"


//--------------------- .note.nv.tkinfo           --------------------------
	.section	.note.nv.tkinfo,"",@"SHT_NOTE"
	.sectionflags	@"SHF_NOTE_NV_TKINFO"
	.tkinfo
        /*0018*/ 	.word	0x00000002
        /*0030*/ 	.string	""
        /*0030*/ 	.string	"ptxas"
        /*0030*/ 	.string	"Cuda compilation tools, release 13.0, V13.0.88"
        /*0030*/ 	.string	"Build cuda_13.0.r13.0/compiler.36424714_0"
        /*0030*/ 	.string	"-arch sm_100 -m 64 "



//--------------------- .note.nv.cuinfo           --------------------------
	.section	.note.nv.cuinfo,"",@"SHT_NOTE"
	.sectionflags	@"SHF_NOTE_NV_CUINFO"
        /*0018*/ 	.short	0x0002
        /*001a*/ 	.short	0x0064
        /*001c*/ 	.short	0x0082
	.zero		2


//--------------------- .nv.info                  --------------------------
	.section	.nv.info,"",@"SHT_CUDA_INFO"
	.align	4


	//----- nvinfo : EIATTR_REGCOUNT
	.align		4
        /*0000*/ 	.byte	0x04, 0x2f
        /*0002*/ 	.short	(.L_1 - .L_0)
	.align		4
.L_0:
        /*0004*/ 	.word	index@(_Z11same_regionPfmS_)
        /*0008*/ 	.word	0x0000001e


	//----- nvinfo : EIATTR_FRAME_SIZE
	.align		4
.L_1:
        /*000c*/ 	.byte	0x04, 0x11
        /*000e*/ 	.short	(.L_3 - .L_2)
	.align		4
.L_2:
        /*0010*/ 	.word	index@($__internal_2_$__cuda_sm20_rem_u64)
        /*0014*/ 	.word	0x00000000


	//----- nvinfo : EIATTR_FRAME_SIZE
	.align		4
.L_3:
        /*0018*/ 	.byte	0x04, 0x11
        /*001a*/ 	.short	(.L_5 - .L_4)
	.align		4
.L_4:
        /*001c*/ 	.word	index@(_Z11same_regionPfmS_)
        /*0020*/ 	.word	0x00000000


	//----- nvinfo : EIATTR_REGCOUNT
	.align		4
.L_5:
        /*0024*/ 	.byte	0x04, 0x2f
        /*0026*/ 	.short	(.L_7 - .L_6)
	.align		4
.L_6:
        /*0028*/ 	.word	index@(_Z11two_regionsPfmmS_)
        /*002c*/ 	.word	0x0000001a


	//----- nvinfo : EIATTR_FRAME_SIZE
	.align		4
.L_7:
        /*0030*/ 	.byte	0x04, 0x11
        /*0032*/ 	.short	(.L_9 - .L_8)
	.align		4
.L_8:
        /*0034*/ 	.word	index@($__internal_1_$__cuda_sm20_rem_u64)
        /*0038*/ 	.word	0x00000000


	//----- nvinfo : EIATTR_FRAME_SIZE
	.align		4
.L_9:
        /*003c*/ 	.byte	0x04, 0x11
        /*003e*/ 	.short	(.L_11 - .L_10)
	.align		4
.L_10:
        /*0040*/ 	.word	index@(_Z11two_regionsPfmmS_)
        /*0044*/ 	.word	0x00000000


	//----- nvinfo : EIATTR_REGCOUNT
	.align		4
.L_11:
        /*0048*/ 	.byte	0x04, 0x2f
        /*004a*/ 	.short	(.L_13 - .L_12)
	.align		4
.L_12:
        /*004c*/ 	.word	index@(_Z10full_rangePfmS_)
        /*0050*/ 	.word	0x0000001e


	//----- nvinfo : EIATTR_FRAME_SIZE
	.align		4
.L_13:
        /*0054*/ 	.byte	0x04, 0x11
        /*0056*/ 	.short	(.L_15 - .L_14)
	.align		4
.L_14:
        /*0058*/ 	.word	index@($__internal_0_$__cuda_sm20_rem_u64)
        /*005c*/ 	.word	0x00000000


	//----- nvinfo : EIATTR_FRAME_SIZE
	.align		4
.L_15:
        /*0060*/ 	.byte	0x04, 0x11
        /*0062*/ 	.short	(.L_17 - .L_16)
	.align		4
.L_16:
        /*0064*/ 	.word	index@(_Z10full_rangePfmS_)
        /*0068*/ 	.word	0x00000000


	//----- nvinfo : EIATTR_MIN_STACK_SIZE
	.align		4
.L_17:
        /*006c*/ 	.byte	0x04, 0x12
        /*006e*/ 	.short	(.L_19 - .L_18)
	.align		4
.L_18:
        /*0070*/ 	.word	index@(_Z10full_rangePfmS_)
        /*0074*/ 	.word	0x00000000


	//----- nvinfo : EIATTR_MIN_STACK_SIZE
	.align		4
.L_19:
        /*0078*/ 	.byte	0x04, 0x12
        /*007a*/ 	.short	(.L_21 - .L_20)
	.align		4
.L_20:
        /*007c*/ 	.word	index@(_Z11two_regionsPfmmS_)
        /*0080*/ 	.word	0x00000000


	//----- nvinfo : EIATTR_MIN_STACK_SIZE
	.align		4
.L_21:
        /*0084*/ 	.byte	0x04, 0x12
        /*0086*/ 	.short	(.L_23 - .L_22)
	.align		4
.L_22:
        /*0088*/ 	.word	index@(_Z11same_regionPfmS_)
        /*008c*/ 	.word	0x00000000
.L_23:


//--------------------- .nv.compat                --------------------------
	.section	.nv.compat,"",@"SHT_CUDA_COMPAT_INFO"
	.align	4
        /*0000*/ 	.byte	0x02, 0x09, 0x00, 0x00, 0x02, 0x02, 0x01, 0x00, 0x02, 0x05, 0x05, 0x00, 0x03, 0x07, 0x01, 0x01
        /*0010*/ 	.byte	0x02, 0x03, 0x00, 0x00, 0x02, 0x06, 0x01, 0x00, 0x04, 0x0b, 0x08, 0x00, 0x09, 0x00, 0x00, 0x00
        /*0020*/ 	.byte	0x00, 0x00, 0x00, 0x00


//--------------------- .nv.info._Z10full_rangePfmS_ --------------------------
	.section	.nv.info._Z10full_rangePfmS_,"",@"SHT_CUDA_INFO"
	.sectionflags	@""
	.align	4


	//----- nvinfo : EIATTR_CUDA_API_VERSION
	.align		4
        /*0000*/ 	.byte	0x04, 0x37
        /*0002*/ 	.short	(.L_25 - .L_24)
.L_24:
        /*0004*/ 	.word	0x00000082


	//----- nvinfo : EIATTR_KPARAM_INFO
	.align		4
.L_25:
        /*0008*/ 	.byte	0x04, 0x17
        /*000a*/ 	.short	(.L_27 - .L_26)
.L_26:
        /*000c*/ 	.word	0x00000000
        /*0010*/ 	.short	0x0002
        /*0012*/ 	.short	0x0010
        /*0014*/ 	.byte	0x00, 0xf5, 0x21, 0x00


	//----- nvinfo : EIATTR_KPARAM_INFO
	.align		4
.L_27:
        /*0018*/ 	.byte	0x04, 0x17
        /*001a*/ 	.short	(.L_29 - .L_28)
.L_28:
        /*001c*/ 	.word	0x00000000
        /*0020*/ 	.short	0x0001
        /*0022*/ 	.short	0x0008
        /*0024*/ 	.byte	0x00, 0xf0, 0x21, 0x00


	//----- nvinfo : EIATTR_KPARAM_INFO
	.align		4
.L_29:
        /*0028*/ 	.byte	0x04, 0x17
        /*002a*/ 	.short	(.L_31 - .L_30)
.L_30:
        /*002c*/ 	.word	0x00000000
        /*0030*/ 	.short	0x0000
        /*0032*/ 	.short	0x0000
        /*0034*/ 	.byte	0x00, 0xf5, 0x21, 0x00


	//----- nvinfo : EIATTR_SPARSE_MMA_MASK
	.align		4
.L_31:
        /*0038*/ 	.byte	0x03, 0x50
        /*003a*/ 	.short	0x0000


	//----- nvinfo : EIATTR_MAXREG_COUNT
	.align		4
        /*003c*/ 	.byte	0x03, 0x1b
        /*003e*/ 	.short	0x00ff


	//----- nvinfo : EIATTR_MERCURY_ISA_VERSION
	.align		4
        /*0040*/ 	.byte	0x03, 0x5f
        /*0042*/ 	.short	0x0101


	//----- nvinfo : EIATTR_VRC_CTA_INIT_COUNT
	.align		4
        /*0044*/ 	.byte	0x02, 0x4a
	.zero		1
	.zero		1


	//----- nvinfo : EIATTR_EXIT_INSTR_OFFSETS
	.align		4
        /*0048*/ 	.byte	0x04, 0x1c
        /*004a*/ 	.short	(.L_33 - .L_32)


	//   ....[0]....
.L_32:
        /*004c*/ 	.word	0x00001290


	//   ....[1]....
        /*0050*/ 	.word	0x000012c0


	//----- nvinfo : EIATTR_CRS_STACK_SIZE
	.align		4
.L_33:
        /*0054*/ 	.byte	0x04, 0x1e
        /*0056*/ 	.short	(.L_35 - .L_34)
.L_34:
        /*0058*/ 	.word	0x00000000


	//----- nvinfo : EIATTR_CBANK_PARAM_SIZE
	.align		4
.L_35:
        /*005c*/ 	.byte	0x03, 0x19
        /*005e*/ 	.short	0x0018


	//----- nvinfo : EIATTR_PARAM_CBANK
	.align		4
        /*0060*/ 	.byte	0x04, 0x0a
        /*0062*/ 	.short	(.L_37 - .L_36)
	.align		4
.L_36:
        /*0064*/ 	.word	index@(.nv.constant0._Z10full_rangePfmS_)
        /*0068*/ 	.short	0x0380
        /*006a*/ 	.short	0x0018


	//----- nvinfo : EIATTR_SW_WAR
	.align		4
.L_37:
        /*006c*/ 	.byte	0x04, 0x36
        /*006e*/ 	.short	(.L_39 - .L_38)
.L_38:
        /*0070*/ 	.word	0x00000008
.L_39:


//--------------------- .nv.info._Z11two_regionsPfmmS_ --------------------------
	.section	.nv.info._Z11two_regionsPfmmS_,"",@"SHT_CUDA_INFO"
	.sectionflags	@""
	.align	4


	//----- nvinfo : EIATTR_CUDA_API_VERSION
	.align		4
        /*0000*/ 	.byte	0x04, 0x37
        /*0002*/ 	.short	(.L_41 - .L_40)
.L_40:
        /*0004*/ 	.word	0x00000082


	//----- nvinfo : EIATTR_KPARAM_INFO
	.align		4
.L_41:
        /*0008*/ 	.byte	0x04, 0x17
        /*000a*/ 	.short	(.L_43 - .L_42)
.L_42:
        /*000c*/ 	.word	0x00000000
        /*0010*/ 	.short	0x0003
        /*0012*/ 	.short	0x0018
        /*0014*/ 	.byte	0x00, 0xf5, 0x21, 0x00


	//----- nvinfo : EIATTR_KPARAM_INFO
	.align		4
.L_43:
        /*0018*/ 	.byte	0x04, 0x17
        /*001a*/ 	.short	(.L_45 - .L_44)
.L_44:
        /*001c*/ 	.word	0x00000000
        /*0020*/ 	.short	0x0002
        /*0022*/ 	.short	0x0010
        /*0024*/ 	.byte	0x00, 0xf0, 0x21, 0x00


	//----- nvinfo : EIATTR_KPARAM_INFO
	.align		4
.L_45:
        /*0028*/ 	.byte	0x04, 0x17
        /*002a*/ 	.short	(.L_47 - .L_46)
.L_46:
        /*002c*/ 	.word	0x00000000
        /*0030*/ 	.short	0x0001
        /*0032*/ 	.short	0x0008
        /*0034*/ 	.byte	0x00, 0xf0, 0x21, 0x00


	//----- nvinfo : EIATTR_KPARAM_INFO
	.align		4
.L_47:
        /*0038*/ 	.byte	0x04, 0x17
        /*003a*/ 	.short	(.L_49 - .L_48)
.L_48:
        /*003c*/ 	.word	0x00000000
        /*0040*/ 	.short	0x0000
        /*0042*/ 	.short	0x0000
        /*0044*/ 	.byte	0x00, 0xf5, 0x21, 0x00


	//----- nvinfo : EIATTR_SPARSE_MMA_MASK
	.align		4
.L_49:
        /*0048*/ 	.byte	0x03, 0x50
        /*004a*/ 	.short	0x0000


	//----- nvinfo : EIATTR_MAXREG_COUNT
	.align		4
        /*004c*/ 	.byte	0x03, 0x1b
        /*004e*/ 	.short	0x00ff


	//----- nvinfo : EIATTR_MERCURY_ISA_VERSION
	.align		4
        /*0050*/ 	.byte	0x03, 0x5f
        /*0052*/ 	.short	0x0101


	//----- nvinfo : EIATTR_VRC_CTA_INIT_COUNT
	.align		4
        /*0054*/ 	.byte	0x02, 0x4a
	.zero		1
	.zero		1


	//----- nvinfo : EIATTR_EXIT_INSTR_OFFSETS
	.align		4
        /*0058*/ 	.byte	0x04, 0x1c
        /*005a*/ 	.short	(.L_51 - .L_50)


	//   ....[0]....
.L_50:
        /*005c*/ 	.word	0x00000af0


	//   ....[1]....
        /*0060*/ 	.word	0x00000b20


	//----- nvinfo : EIATTR_CRS_STACK_SIZE
	.align		4
.L_51:
        /*0064*/ 	.byte	0x04, 0x1e
        /*0066*/ 	.short	(.L_53 - .L_52)
.L_52:
        /*0068*/ 	.word	0x00000000


	//----- nvinfo : EIATTR_CBANK_PARAM_SIZE
	.align		4
.L_53:
        /*006c*/ 	.byte	0x03, 0x19
        /*006e*/ 	.short	0x0020


	//----- nvinfo : EIATTR_PARAM_CBANK
	.align		4
        /*0070*/ 	.byte	0x04, 0x0a
        /*0072*/ 	.short	(.L_55 - .L_54)
	.align		4
.L_54:
        /*0074*/ 	.word	index@(.nv.constant0._Z11two_regionsPfmmS_)
        /*0078*/ 	.short	0x0380
        /*007a*/ 	.short	0x0020


	//----- nvinfo : EIATTR_SW_WAR
	.align		4
.L_55:
        /*007c*/ 	.byte	0x04, 0x36
        /*007e*/ 	.short	(.L_57 - .L_56)
.L_56:
        /*0080*/ 	.word	0x00000008
.L_57:


//--------------------- .nv.info._Z11same_regionPfmS_ --------------------------
	.section	.nv.info._Z11same_regionPfmS_,"",@"SHT_CUDA_INFO"
	.sectionflags	@""
	.align	4


	//----- nvinfo : EIATTR_CUDA_API_VERSION
	.align		4
        /*0000*/ 	.byte	0x04, 0x37
        /*0002*/ 	.short	(.L_59 - .L_58)
.L_58:
        /*0004*/ 	.word	0x00000082


	//----- nvinfo : EIATTR_KPARAM_INFO
	.align		4
.L_59:
        /*0008*/ 	.byte	0x04, 0x17
        /*000a*/ 	.short	(.L_61 - .L_60)
.L_60:
        /*000c*/ 	.word	0x00000000
        /*0010*/ 	.short	0x0002
        /*0012*/ 	.short	0x0010
        /*0014*/ 	.byte	0x00, 0xf5, 0x21, 0x00


	//----- nvinfo : EIATTR_KPARAM_INFO
	.align		4
.L_61:
        /*0018*/ 	.byte	0x04, 0x17
        /*001a*/ 	.short	(.L_63 - .L_62)
.L_62:
        /*001c*/ 	.word	0x00000000
        /*0020*/ 	.short	0x0001
        /*0022*/ 	.short	0x0008
        /*0024*/ 	.byte	0x00, 0xf0, 0x21, 0x00


	//----- nvinfo : EIATTR_KPARAM_INFO
	.align		4
.L_63:
        /*0028*/ 	.byte	0x04, 0x17
        /*002a*/ 	.short	(.L_65 - .L_64)
.L_64:
        /*002c*/ 	.word	0x00000000
        /*0030*/ 	.short	0x0000
        /*0032*/ 	.short	0x0000
        /*0034*/ 	.byte	0x00, 0xf5, 0x21, 0x00


	//----- nvinfo : EIATTR_SPARSE_MMA_MASK
	.align		4
.L_65:
        /*0038*/ 	.byte	0x03, 0x50
        /*003a*/ 	.short	0x0000


	//----- nvinfo : EIATTR_MAXREG_COUNT
	.align		4
        /*003c*/ 	.byte	0x03, 0x1b
        /*003e*/ 	.short	0x00ff


	//----- nvinfo : EIATTR_MERCURY_ISA_VERSION
	.align		4
        /*0040*/ 	.byte	0x03, 0x5f
        /*0042*/ 	.short	0x0101


	//----- nvinfo : EIATTR_VRC_CTA_INIT_COUNT
	.align		4
        /*0044*/ 	.byte	0x02, 0x4a
	.zero		1
	.zero		1


	//----- nvinfo : EIATTR_EXIT_INSTR_OFFSETS
	.align		4
        /*0048*/ 	.byte	0x04, 0x1c
        /*004a*/ 	.short	(.L_67 - .L_66)


	//   ....[0]....
.L_66:
        /*004c*/ 	.word	0x00001290


	//   ....[1]....
        /*0050*/ 	.word	0x000012c0


	//----- nvinfo : EIATTR_CRS_STACK_SIZE
	.align		4
.L_67:
        /*0054*/ 	.byte	0x04, 0x1e
        /*0056*/ 	.short	(.L_69 - .L_68)
.L_68:
        /*0058*/ 	.word	0x00000000


	//----- nvinfo : EIATTR_CBANK_PARAM_SIZE
	.align		4
.L_69:
        /*005c*/ 	.byte	0x03, 0x19
        /*005e*/ 	.short	0x0018


	//----- nvinfo : EIATTR_PARAM_CBANK
	.align		4
        /*0060*/ 	.byte	0x04, 0x0a
        /*0062*/ 	.short	(.L_71 - .L_70)
	.align		4
.L_70:
        /*0064*/ 	.word	index@(.nv.constant0._Z11same_regionPfmS_)
        /*0068*/ 	.short	0x0380
        /*006a*/ 	.short	0x0018


	//----- nvinfo : EIATTR_SW_WAR
	.align		4
.L_71:
        /*006c*/ 	.byte	0x04, 0x36
        /*006e*/ 	.short	(.L_73 - .L_72)
.L_72:
        /*0070*/ 	.word	0x00000008
.L_73:


//--------------------- .nv.callgraph             --------------------------
	.section	.nv.callgraph,"",@"SHT_CUDA_CALLGRAPH"
	.align	4
	.sectionentsize	8
	.align		4
        /*0000*/ 	.word	0x00000000
	.align		4
        /*0004*/ 	.word	0xffffffff
	.align		4
        /*0008*/ 	.word	0x00000000
	.align		4
        /*000c*/ 	.word	0xfffffffe
	.align		4
        /*0010*/ 	.word	0x00000000
	.align		4
        /*0014*/ 	.word	0xfffffffd
	.align		4
        /*0018*/ 	.word	0x00000000
	.align		4
        /*001c*/ 	.word	0xfffffffc


//--------------------- .text._Z10full_rangePfmS_ --------------------------
	.section	.text._Z10full_rangePfmS_,"ax",@progbits
	.align	128
        .global         _Z10full_rangePfmS_
        .type           _Z10full_rangePfmS_,@function
        .size           _Z10full_rangePfmS_,(.L_x_66 - _Z10full_rangePfmS_)
        .other          _Z10full_rangePfmS_,@"STO_CUDA_ENTRY STV_DEFAULT"
_Z10full_rangePfmS_:
.text._Z10full_rangePfmS_:
[----:B------:R-:W-:Y:S01]  /*0000*/  LDC R1, c[0x0][0x37c] ;  /* 0x0000df00ff017b82 */ /* 0x000fe20000000800 */
[----:B------:R-:W0:Y:S07]  /*0010*/  S2R R0, SR_TID.X ;  /* 0x0000000000007919 */ /* 0x000e2e0000002100 */
[----:B------:R-:W0:Y:S01]  /*0020*/  S2UR UR4, SR_CTAID.X ;  /* 0x00000000000479c3 */ /* 0x000e220000002500 */
[----:B------:R-:W-:Y:S01]  /*0030*/  IMAD.MOV.U32 R24, RZ, RZ, RZ ;  /* 0x000000ffff187224 */ /* 0x000fe200078e00ff */
[----:B------:R-:W1:Y:S01]  /*0040*/  LDCU.64 UR8, c[0x0][0x358] ;  /* 0x00006b00ff0877ac */ /* 0x000e620008000a00 */
[----:B------:R-:W2:Y:S05]  /*0050*/  LDCU UR5, c[0x0][0x38c] ;  /* 0x00007180ff0577ac */ /* 0x000eaa0008000800 */
[----:B------:R-:W0:Y:S01]  /*0060*/  LDC R21, c[0x0][0x360] ;  /* 0x0000d800ff157b82 */ /* 0x000e220000000800 */
[----:B------:R-:W3:Y:S01]  /*0070*/  LDCU UR10, c[0x0][0x388] ;  /* 0x00007100ff0a77ac */ /* 0x000ee20008000800 */
[----:B------:R-:W4:Y:S01]  /*0080*/  LDCU.64 UR12, c[0x0][0x380] ;  /* 0x00007000ff0c77ac */ /* 0x000f220008000a00 */
[----:B0-----:R-:W-:Y:S01]  /*0090*/  IMAD R21, R21, UR4, R0 ;  /* 0x0000000415157c24 */ /* 0x001fe2000f8e0200 */
[----:B------:R-:W-:-:S03]  /*00a0*/  UMOV UR4, URZ ;  /* 0x000000ff00047c82 */ /* 0x000fc60008000000 */
[----:B------:R-:W-:-:S04]  /*00b0*/  IMAD.SHL.U32 R20, R21, 0x20, RZ ;  /* 0x0000002015147824 */ /* 0x000fc800078e00ff */
[C---:B------:R-:W-:Y:S01]  /*00c0*/  VIADD R19, R20.reuse, 0x400 ;  /* 0x0000040014137836 */ /* 0x040fe20000000000 */
[C---:B------:R-:W-:Y:S01]  /*00d0*/  IADD3 R18, PT, PT, R20.reuse, 0x800, RZ ;  /* 0x0000080014127810 */ /* 0x040fe20007ffe0ff */
[C---:B------:R-:W-:Y:S01]  /*00e0*/  VIADD R13, R20.reuse, 0xc00 ;  /* 0x00000c00140d7836 */ /* 0x040fe20000000000 */
[C---:B------:R-:W-:Y:S01]  /*00f0*/  IADD3 R10, PT, PT, R20.reuse, 0x1800, RZ ;  /* 0x00001800140a7810 */ /* 0x040fe20007ffe0ff */
[C---:B------:R-:W-:Y:S02]  /*0100*/  VIADD R12, R20.reuse, 0x1000 ;  /* 0x00001000140c7836 */ /* 0x040fe40000000000 */
[C---:B------:R-:W-:Y:S02]  /*0110*/  VIADD R11, R20.reuse, 0x1400 ;  /* 0x00001400140b7836 */ /* 0x040fe40000000000 */
[----:B-1234-:R-:W-:-:S07]  /*0120*/  VIADD R9, R20, 0x1c00 ;  /* 0x00001c0014097836 */ /* 0x01efce0000000000 */
.L_x_24:
[----:B------:R-:W-:Y:S01]  /*0130*/  SHF.R.S32.HI R2, RZ, 0x1f, R20 ;  /* 0x0000001fff027819 */ /* 0x000fe20000011414 */
[----:B------:R-:W0:Y:S01]  /*0140*/  LDCU.64 UR6, c[0x0][0x388] ;  /* 0x00007100ff0677ac */ /* 0x000e220008000a00 */
[----:B------:R-:W-:Y:S01]  /*0150*/  BSSY.RECONVERGENT B0, `(.L_x_0) ;  /* 0x0000021000007945 */ /* 0x000fe20003800200 */
[----:B------:R-:W-:Y:S02]  /*0160*/  SHF.R.S32.HI R23, RZ, 0x1f, R19 ;  /* 0x0000001fff177819 */ /* 0x000fe40000011413 */
[----:B------:R-:W-:Y:S02]  /*0170*/  LOP3.LUT R0, R2, UR5, RZ, 0xfc, !PT ;  /* 0x0000000502007c12 */ /* 0x000fe4000f8efcff */
[----:B------:R-:W-:Y:S02]  /*0180*/  SHF.R.S32.HI R8, RZ, 0x1f, R18 ;  /* 0x0000001fff087819 */ /* 0x000fe40000011412 */
[----:B------:R-:W-:Y:S02]  /*0190*/  ISETP.NE.U32.AND P0, PT, R0, RZ, PT ;  /* 0x000000ff0000720c */ /* 0x000fe40003f05070 */
[----:B------:R-:W-:-:S02]  /*01a0*/  SHF.R.S32.HI R7, RZ, 0x1f, R13 ;  /* 0x0000001fff077819 */ /* 0x000fc4000001140d */
[----:B------:R-:W-:Y:S02]  /*01b0*/  SHF.R.S32.HI R6, RZ, 0x1f, R12 ;  /* 0x0000001fff067819 */ /* 0x000fe4000001140c */
[----:B------:R-:W-:Y:S02]  /*01c0*/  SHF.R.S32.HI R5, RZ, 0x1f, R11 ;  /* 0x0000001fff057819 */ /* 0x000fe4000001140b */
[----:B------:R-:W-:Y:S02]  /*01d0*/  SHF.R.S32.HI R4, RZ, 0x1f, R10 ;  /* 0x0000001fff047819 */ /* 0x000fe4000001140a */
[----:B------:R-:W-:-:S03]  /*01e0*/  SHF.R.S32.HI R3, RZ, 0x1f, R9 ;  /* 0x0000001fff037819 */ /* 0x000fc60000011409 */
[----:B0-----:R-:W-:Y:S05]  /*01f0*/  @P0 BRA `(.L_x_1) ;  /* 0x00000000004c0947 */ /* 0x001fea0003800000 */
[----:B------:R-:W0:Y:S01]  /*0200*/  I2F.U32.RP R0, UR10 ;  /* 0x0000000a00007d06 */ /* 0x000e220008209000 */
[----:B------:R-:W-:-:S07]  /*0210*/  ISETP.NE.U32.AND P1, PT, RZ, UR10, PT ;  /* 0x0000000aff007c0c */ /* 0x000fce000bf25070 */
[----:B0-----:R-:W0:Y:S02]  /*0220*/  MUFU.RCP R0, R0 ;  /* 0x0000000000007308 */ /* 0x001e240000001000 */
[----:B0-----:R-:W-:-:S06]  /*0230*/  VIADD R14, R0, 0xffffffe ;  /* 0x0ffffffe000e7836 */ /* 0x001fcc0000000000 */
[----:B------:R0:W1:Y:S02]  /*0240*/  F2I.FTZ.U32.TRUNC.NTZ R15, R14 ;  /* 0x0000000e000f7305 */ /* 0x000064000021f000 */
[----:B0-----:R-:W-:Y:S02]  /*0250*/  HFMA2 R14, -RZ, RZ, 0, 0 ;  /* 0x00000000ff0e7431 */ /* 0x001fe400000001ff */
[----:B-1----:R-:W-:-:S04]  /*0260*/  IMAD.MOV R17, RZ, RZ, -R15 ;  /* 0x000000ffff117224 */ /* 0x002fc800078e0a0f */
[----:B------:R-:W-:-:S04]  /*0270*/  IMAD R17, R17, UR10, RZ ;  /* 0x0000000a11117c24 */ /* 0x000fc8000f8e02ff */
[----:B------:R-:W-:Y:S01]  /*0280*/  IMAD.HI.U32 R15, R15, R17, R14 ;  /* 0x000000110f0f7227 */ /* 0x000fe200078e000e */
[----:B------:R-:W-:-:S05]  /*0290*/  MOV R17, RZ ;  /* 0x000000ff00117202 */ /* 0x000fca0000000f00 */
[----:B------:R-:W-:-:S04]  /*02a0*/  IMAD.HI.U32 R15, R15, R20, RZ ;  /* 0x000000140f0f7227 */ /* 0x000fc800078e00ff */
[----:B------:R-:W-:-:S04]  /*02b0*/  IMAD.MOV R15, RZ, RZ, -R15 ;  /* 0x000000ffff0f7224 */ /* 0x000fc800078e0a0f */
[----:B------:R-:W-:-:S05]  /*02c0*/  IMAD R16, R15, UR10, R20 ;  /* 0x0000000a0f107c24 */ /* 0x000fca000f8e0214 */
[----:B------:R-:W-:-:S13]  /*02d0*/  ISETP.GE.U32.AND P0, PT, R16, UR10, PT ;  /* 0x0000000a10007c0c */ /* 0x000fda000bf06070 */
[----:B------:R-:W-:-:S05]  /*02e0*/  @P0 VIADD R16, R16, -UR10 ;  /* 0x8000000a10100c36 */ /* 0x000fca0008000000 */
[----:B------:R-:W-:-:S13]  /*02f0*/  ISETP.GE.U32.AND P0, PT, R16, UR10, PT ;  /* 0x0000000a10007c0c */ /* 0x000fda000bf06070 */
[----:B------:R-:W-:Y:S01]  /*0300*/  @P0 VIADD R16, R16, -UR10 ;  /* 0x8000000a10100c36 */ /* 0x000fe20008000000 */
[----:B------:R-:W-:Y:S01]  /*0310*/  @!P1 LOP3.LUT R16, RZ, UR10, RZ, 0x33, !PT ;  /* 0x0000000aff109c12 */ /* 0x000fe2000f8e33ff */
[----:B------:R-:W-:Y:S06]  /*0320*/  BRA `(.L_x_2) ;  /* 0x00000000000c7947 */ /* 0x000fec0003800000 */
.L_x_1:
[----:B------:R-:W-:Y:S01]  /*0330*/  IMAD.MOV.U32 R0, RZ, RZ, R20 ;  /* 0x000000ffff007224 */ /* 0x000fe200078e0014 */
[----:B------:R-:W-:-:S07]  /*0340*/  MOV R22, 0x360 ;  /* 0x0000036000167802 */ /* 0x000fce0000000f00 */
[----:B------:R-:W-:Y:S05]  /*0350*/  CALL.REL.NOINC `($__internal_0_$__cuda_sm20_rem_u64) ;  /* 0x0000000c00dc7944 */ /* 0x000fea0003c00000 */
.L_x_2:
[----:B------:R-:W-:Y:S05]  /*0360*/  BSYNC.RECONVERGENT B0 ;  /* 0x0000000000007941 */ /* 0x000fea0003800200 */
.L_x_0:
[----:B------:R-:W-:-:S04]  /*0370*/  LEA R14, P0, R16, UR12, 0x2 ;  /* 0x0000000c100e7c11 */ /* 0x000fc8000f8010ff */
[----:B------:R-:W-:-:S06]  /*0380*/  LEA.HI.X R15, R16, UR13, R17, 0x2, P0 ;  /* 0x0000000d100f7c11 */ /* 0x000fcc00080f1411 */
[----:B------:R-:W2:Y:S01]  /*0390*/  LDG.E.STRONG.GPU R15, desc[UR8][R14.64] ;  /* 0x000000080e0f7981 */ /* 0x000ea2000c1ef900 */
[----:B------:R-:W-:Y:S01]  /*03a0*/  LOP3.LUT R0, R23, UR5, RZ, 0xfc, !PT ;  /* 0x0000000517007c12 */ /* 0x000fe2000f8efcff */
[----:B------:R-:W-:Y:S03]  /*03b0*/  BSSY.RECONVERGENT B0, `(.L_x_3) ;  /* 0x000001b000007945 */ /* 0x000fe60003800200 */
[----:B------:R-:W-:Y:S01]  /*03c0*/  ISETP.NE.U32.AND P0, PT, R0, RZ, PT ;  /* 0x000000ff0000720c */ /* 0x000fe20003f05070 */
[----:B--2---:R-:W-:-:S12]  /*03d0*/  FADD R24, R15, R24 ;  /* 0x000000180f187221 */ /* 0x004fd80000000000 */
[----:B------:R-:W-:Y:S05]  /*03e0*/  @P0 BRA `(.L_x_4) ;  /* 0x00000000004c0947 */ /* 0x000fea0003800000 */
        /* <DEDUP_REMOVED lines=8> */
[----:B------:R-:W-:-:S04]  /*0470*/  IMAD.HI.U32 R0, R15, R17, R14 ;  /* 0x000000110f007227 */ /* 0x000fc800078e000e */
[----:B------:R-:W-:Y:S02]  /*0480*/  IMAD.MOV.U32 R17, RZ, RZ, RZ ;  /* 0x000000ffff117224 */ /* 0x000fe400078e00ff */
[----:B------:R-:W-:-:S04]  /*0490*/  IMAD.HI.U32 R0, R0, R19, RZ ;  /* 0x0000001300007227 */ /* 0x000fc800078e00ff */
[----:B------:R-:W-:-:S04]  /*04a0*/  IMAD.MOV R0, RZ, RZ, -R0 ;  /* 0x000000ffff007224 */ /* 0x000fc800078e0a00 */
[----:B------:R-:W-:-:S05]  /*04b0*/  IMAD R16, R0, UR10, R19 ;  /* 0x0000000a00107c24 */ /* 0x000fca000f8e0213 */
[----:B------:R-:W-:-:S13]  /*04c0*/  ISETP.GE.U32.AND P0, PT, R16, UR10, PT ;  /* 0x0000000a10007c0c */ /* 0x000fda000bf06070 */
[----:B------:R-:W-:-:S05]  /*04d0*/  @P0 VIADD R16, R16, -UR10 ;  /* 0x8000000a10100c36 */ /* 0x000fca0008000000 */
[----:B------:R-:W-:-:S13]  /*04e0*/  ISETP.GE.U32.AND P0, PT, R16, UR10, PT ;  /* 0x0000000a10007c0c */ /* 0x000fda000bf06070 */
[----:B------:R-:W-:Y:S02]  /*04f0*/  @P0 IADD3 R16, PT, PT, R16, -UR10, RZ ;  /* 0x8000000a10100c10 */ /* 0x000fe4000fffe0ff */
[----:B------:R-:W-:Y:S01]  /*0500*/  @!P1 LOP3.LUT R16, RZ, UR10, RZ, 0x33, !PT ;  /* 0x0000000aff109c12 */ /* 0x000fe2000f8e33ff */
[----:B------:R-:W-:Y:S06]  /*0510*/  BRA `(.L_x_5) ;  /* 0x0000000000107947 */ /* 0x000fec0003800000 */
.L_x_4:
[----:B------:R-:W-:Y:S01]  /*0520*/  IMAD.MOV.U32 R2, RZ, RZ, R23 ;  /* 0x000000ffff027224 */ /* 0x000fe200078e0017 */
[----:B------:R-:W-:Y:S02]  /*0530*/  MOV R0, R19 ;  /* 0x0000001300007202 */ /* 0x000fe40000000f00 */
[----:B------:R-:W-:-:S07]  /*0540*/  MOV R22, 0x560 ;  /* 0x0000056000167802 */ /* 0x000fce0000000f00 */
[----:B------:R-:W-:Y:S05]  /*0550*/  CALL.REL.NOINC `($__internal_0_$__cuda_sm20_rem_u64) ;  /* 0x0000000c005c7944 */ /* 0x000fea0003c00000 */
.L_x_5:
[----:B------:R-:W-:Y:S05]  /*0560*/  BSYNC.RECONVERGENT B0 ;  /* 0x0000000000007941 */ /* 0x000fea0003800200 */
.L_x_3:
        /* <DEDUP_REMOVED lines=16> */
[----:B------:R-:W-:-:S06]  /*0670*/  IMAD.HI.U32 R17, R15, R17, R14 ;  /* 0x000000110f117227 */ /* 0x000fcc00078e000e */
[----:B------:R-:W-:-:S04]  /*0680*/  IMAD.HI.U32 R0, R17, R18, RZ ;  /* 0x0000001211007227 */ /* 0x000fc800078e00ff */
[----:B------:R-:W-:Y:S02]  /*0690*/  IMAD.MOV R15, RZ, RZ, -R0 ;  /* 0x000000ffff0f7224 */ /* 0x000fe400078e0a00 */
[----:B------:R-:W-:Y:S02]  /*06a0*/  IMAD.MOV.U32 R17, RZ, RZ, RZ ;  /* 0x000000ffff117224 */ /* 0x000fe400078e00ff */
[----:B------:R-:W-:-:S05]  /*06b0*/  IMAD R16, R15, UR10, R18 ;  /* 0x0000000a0f107c24 */ /* 0x000fca000f8e0212 */
[----:B------:R-:W-:-:S13]  /*06c0*/  ISETP.GE.U32.AND P0, PT, R16, UR10, PT ;  /* 0x0000000a10007c0c */ /* 0x000fda000bf06070 */
[----:B------:R-:W-:-:S05]  /*06d0*/  @P0 VIADD R16, R16, -UR10 ;  /* 0x8000000a10100c36 */ /* 0x000fca0008000000 */
[----:B------:R-:W-:-:S13]  /*06e0*/  ISETP.GE.U32.AND P0, PT, R16, UR10, PT ;  /* 0x0000000a10007c0c */ /* 0x000fda000bf06070 */
[----:B------:R-:W-:Y:S02]  /*06f0*/  @P0 IADD3 R16, PT, PT, R16, -UR10, RZ ;  /* 0x8000000a10100c10 */ /* 0x000fe4000fffe0ff */
[----:B------:R-:W-:Y:S01]  /*0700*/  @!P1 LOP3.LUT R16, RZ, UR10, RZ, 0x33, !PT ;  /* 0x0000000aff109c12 */ /* 0x000fe2000f8e33ff */
[----:B------:R-:W-:Y:S06]  /*0710*/  BRA `(.L_x_8) ;  /* 0x0000000000107947 */ /* 0x000fec0003800000 */
.L_x_7:
[----:B------:R-:W-:Y:S01]  /*0720*/  IMAD.MOV.U32 R2, RZ, RZ, R8 ;  /* 0x000000ffff027224 */ /* 0x000fe200078e0008 */
[----:B------:R-:W-:Y:S02]  /*0730*/  MOV R0, R18 ;  /* 0x0000001200007202 */ /* 0x000fe40000000f00 */
[----:B------:R-:W-:-:S07]  /*0740*/  MOV R22, 0x760 ;  /* 0x0000076000167802 */ /* 0x000fce0000000f00 */
[----:B------:R-:W-:Y:S05]  /*0750*/  CALL.REL.NOINC `($__internal_0_$__cuda_sm20_rem_u64) ;  /* 0x0000000800dc7944 */ /* 0x000fea0003c00000 */
.L_x_8:
[----:B------:R-:W-:Y:S05]  /*0760*/  BSYNC.RECONVERGENT B0 ;  /* 0x0000000000007941 */ /* 0x000fea0003800200 */
.L_x_6:
        /* <DEDUP_REMOVED lines=9> */
[----:B------:R-:W-:Y:S01]  /*0800*/  ISETP.NE.U32.AND P1, PT, RZ, UR10, PT ;  /* 0x0000000aff007c0c */ /* 0x000fe2000bf25070 */
[----:B------:R-:W-:-:S06]  /*0810*/  IMAD.MOV.U32 R17, RZ, RZ, RZ ;  /* 0x000000ffff117224 */ /* 0x000fcc00078e00ff */
        /* <DEDUP_REMOVED lines=16> */
.L_x_10:
[----:B------:R-:W-:Y:S01]  /*0920*/  IMAD.MOV.U32 R2, RZ, RZ, R7 ;  /* 0x000000ffff027224 */ /* 0x000fe200078e0007 */
[----:B------:R-:W-:Y:S02]  /*0930*/  MOV R0, R13 ;  /* 0x0000000d00007202 */ /* 0x000fe40000000f00 */
[----:B------:R-:W-:-:S07]  /*0940*/  MOV R22, 0x960 ;  /* 0x0000096000167802 */ /* 0x000fce0000000f00 */
[----:B------:R-:W-:Y:S05]  /*0950*/  CALL.REL.NOINC `($__internal_0_$__cuda_sm20_rem_u64) ;  /* 0x00000008005c7944 */ /* 0x000fea0003c00000 */
.L_x_11:
[----:B------:R-:W-:Y:S05]  /*0960*/  BSYNC.RECONVERGENT B0 ;  /* 0x0000000000007941 */ /* 0x000fea0003800200 */
.L_x_9:
        /* <DEDUP_REMOVED lines=27> */
.L_x_13:
[----:B------:R-:W-:Y:S01]  /*0b20*/  IMAD.MOV.U32 R2, RZ, RZ, R6 ;  /* 0x000000ffff027224 */ /* 0x000fe200078e0006 */
[----:B------:R-:W-:Y:S02]  /*0b30*/  MOV R0, R12 ;  /* 0x0000000c00007202 */ /* 0x000fe40000000f00 */
[----:B------:R-:W-:-:S07]  /*0b40*/  MOV R22, 0xb60 ;  /* 0x00000b6000167802 */ /* 0x000fce0000000f00 */
[----:B------:R-:W-:Y:S05]  /*0b50*/  CALL.REL.NOINC `($__internal_0_$__cuda_sm20_rem_u64) ;  /* 0x0000000400dc7944 */ /* 0x000fea0003c00000 */
[----:B------:R-:W-:Y:S02]  /*0b60*/  IMAD.MOV.U32 R14, RZ, RZ, R16 ;  /* 0x000000ffff0e7224 */ /* 0x000fe400078e0010 */
[----:B------:R-:W-:-:S07]  /*0b70*/  IMAD.MOV.U32 R15, RZ, RZ, R17 ;  /* 0x000000ffff0f7224 */ /* 0x000fce00078e0011 */
.L_x_14:
[----:B------:R-:W-:Y:S05]  /*0b80*/  BSYNC.RECONVERGENT B0 ;  /* 0x0000000000007941 */ /* 0x000fea0003800200 */
.L_x_12:
        /* <DEDUP_REMOVED lines=10> */
[----:B------:R-:W-:-:S06]  /*0c30*/  HFMA2 R17, -RZ, RZ, 0, 0 ;  /* 0x00000000ff117431 */ /* 0x000fcc00000001ff */
[----:B0-----:R-:W0:Y:S02]  /*0c40*/  MUFU.RCP R2, R2 ;  /* 0x0000000200027308 */ /* 0x001e240000001000 */
[----:B0-----:R-:W-:-:S06]  /*0c50*/  IADD3 R6, PT, PT, R2, 0xffffffe, RZ ;  /* 0x0ffffffe02067810 */ /* 0x001fcc0007ffe0ff */
[----:B------:R0:W1:Y:S02]  /*0c60*/  F2I.FTZ.U32.TRUNC.NTZ R7, R6 ;  /* 0x0000000600077305 */ /* 0x000064000021f000 */
[----:B0-----:R-:W-:Y:S02]  /*0c70*/  IMAD.MOV.U32 R6, RZ, RZ, RZ ;  /* 0x000000ffff067224 */ /* 0x001fe400078e00ff */
[----:B-1----:R-:W-:-:S04]  /*0c80*/  IMAD.MOV R5, RZ, RZ, -R7 ;  /* 0x000000ffff057224 */ /* 0x002fc800078e0a07 */
[----:B------:R-:W-:-:S04]  /*0c90*/  IMAD R5, R5, UR10, RZ ;  /* 0x0000000a05057c24 */ /* 0x000fc8000f8e02ff */
[----:B------:R-:W-:-:S06]  /*0ca0*/  IMAD.HI.U32 R0, R7, R5, R6 ;  /* 0x0000000507007227 */ /* 0x000fcc00078e0006 */
[----:B------:R-:W-:-:S05]  /*0cb0*/  IMAD.HI.U32 R0, R0, R11, RZ ;  /* 0x0000000b00007227 */ /* 0x000fca00078e00ff */
[----:B------:R-:W-:-:S05]  /*0cc0*/  IADD3 R0, PT, PT, -R0, RZ, RZ ;  /* 0x000000ff00007210 */ /* 0x000fca0007ffe1ff */
[----:B------:R-:W-:-:S05]  /*0cd0*/  IMAD R16, R0, UR10, R11 ;  /* 0x0000000a00107c24 */ /* 0x000fca000f8e020b */
[----:B------:R-:W-:-:S13]  /*0ce0*/  ISETP.GE.U32.AND P0, PT, R16, UR10, PT ;  /* 0x0000000a10007c0c */ /* 0x000fda000bf06070 */
[----:B------:R-:W-:-:S05]  /*0cf0*/  @P0 VIADD R16, R16, -UR10 ;  /* 0x8000000a10100c36 */ /* 0x000fca0008000000 */
[----:B------:R-:W-:-:S13]  /*0d00*/  ISETP.GE.U32.AND P0, PT, R16, UR10, PT ;  /* 0x0000000a10007c0c */ /* 0x000fda000bf06070 */
[----:B------:R-:W-:Y:S01]  /*0d10*/  @P0 VIADD R16, R16, -UR10 ;  /* 0x8000000a10100c36 */ /* 0x000fe20008000000 */
[----:B------:R-:W-:Y:S01]  /*0d20*/  @!P1 LOP3.LUT R16, RZ, UR10, RZ, 0x33, !PT ;  /* 0x0000000aff109c12 */ /* 0x000fe2000f8e33ff */
[----:B------:R-:W-:Y:S06]  /*0d30*/  BRA `(.L_x_17) ;  /* 0x0000000000107947 */ /* 0x000fec0003800000 */
.L_x_16:
[----:B------:R-:W-:Y:S01]  /*0d40*/  IMAD.MOV.U32 R2, RZ, RZ, R5 ;  /* 0x000000ffff027224 */ /* 0x000fe200078e0005 */
[----:B------:R-:W-:Y:S01]  /*0d50*/  MOV R22, 0xd80 ;  /* 0x00000d8000167802 */ /* 0x000fe20000000f00 */
[----:B------:R-:W-:-:S07]  /*0d60*/  IMAD.MOV.U32 R0, RZ, RZ, R11 ;  /* 0x000000ffff007224 */ /* 0x000fce00078e000b */
[----:B------:R-:W-:Y:S05]  /*0d70*/  CALL.REL.NOINC `($__internal_0_$__cuda_sm20_rem_u64) ;  /* 0x0000000400547944 */ /* 0x000fea0003c00000 */
.L_x_17:
[----:B------:R-:W-:Y:S05]  /*0d80*/  BSYNC.RECONVERGENT B0 ;  /* 0x0000000000007941 */ /* 0x000fea0003800200 */
.L_x_15:
        /* <DEDUP_REMOVED lines=9> */
[----:B------:R-:W-:Y:S02]  /*0e20*/  ISETP.NE.U32.AND P1, PT, RZ, UR10, PT ;  /* 0x0000000aff007c0c */ /* 0x000fe4000bf25070 */
[----:B------:R-:W-:-:S05]  /*0e30*/  MOV R17, RZ ;  /* 0x000000ff00117202 */ /* 0x000fca0000000f00 */
        /* <DEDUP_REMOVED lines=16> */
.L_x_19:
[----:B------:R-:W-:Y:S01]  /*0f40*/  IMAD.MOV.U32 R2, RZ, RZ, R4 ;  /* 0x000000ffff027224 */ /* 0x000fe200078e0004 */
[----:B------:R-:W-:Y:S01]  /*0f50*/  MOV R22, 0xf80 ;  /* 0x00000f8000167802 */ /* 0x000fe20000000f00 */
[----:B------:R-:W-:-:S07]  /*0f60*/  IMAD.MOV.U32 R0, RZ, RZ, R10 ;  /* 0x000000ffff007224 */ /* 0x000fce00078e000a */
[----:B------:R-:W-:Y:S05]  /*0f70*/  CALL.REL.NOINC `($__internal_0_$__cuda_sm20_rem_u64) ;  /* 0x0000000000d47944 */ /* 0x000fea0003c00000 */
.L_x_20:
[----:B------:R-:W-:Y:S05]  /*0f80*/  BSYNC.RECONVERGENT B0 ;  /* 0x0000000000007941 */ /* 0x000fea0003800200 */
.L_x_18:
        /* <DEDUP_REMOVED lines=27> */
.L_x_22:
[----:B------:R-:W-:Y:S01]  /*1140*/  IMAD.MOV.U32 R2, RZ, RZ, R3 ;  /* 0x000000ffff027224 */ /* 0x000fe200078e0003 */
[----:B------:R-:W-:Y:S01]  /*1150*/  MOV R22, 0x1180 ;  /* 0x0000118000167802 */ /* 0x000fe20000000f00 */
[----:B------:R-:W-:-:S07]  /*1160*/  IMAD.MOV.U32 R0, RZ, RZ, R9 ;  /* 0x000000ffff007224 */ /* 0x000fce00078e0009 */
[----:B------:R-:W-:Y:S05]  /*1170*/  CALL.REL.NOINC `($__internal_0_$__cuda_sm20_rem_u64) ;  /* 0x0000000000547944 */ /* 0x000fea0003c00000 */
.L_x_23:
[----:B------:R-:W-:Y:S05]  /*1180*/  BSYNC.RECONVERGENT B0 ;  /* 0x0000000000007941 */ /* 0x000fea0003800200 */
.L_x_21:
[----:B------:R-:W-:-:S04]  /*1190*/  LEA R2, P0, R16, UR12, 0x2 ;  /* 0x0000000c10027c11 */ /* 0x000fc8000f8010ff */
[----:B------:R-:W-:-:S06]  /*11a0*/  LEA.HI.X R3, R16, UR13, R17, 0x2, P0 ;  /* 0x0000000d10037c11 */ /* 0x000fcc00080f1411 */
[----:B------:R-:W2:Y:S01]  /*11b0*/  LDG.E.STRONG.GPU R3, desc[UR8][R2.64] ;  /* 0x0000000802037981 */ /* 0x000ea2000c1ef900 */
[----:B------:R-:W-:Y:S01]  /*11c0*/  UIADD3 UR4, UPT, UPT, UR4, 0x8, URZ ;  /* 0x0000000804047890 */ /* 0x000fe2000fffe0ff */
[----:B------:R-:W-:Y:S01]  /*11d0*/  IADD3 R19, PT, PT, R19, 0x2000, RZ ;  /* 0x0000200013137810 */ /* 0x000fe20007ffe0ff */
[----:B------:R-:W-:Y:S01]  /*11e0*/  VIADD R18, R18, 0x2000 ;  /* 0x0000200012127836 */ /* 0x000fe20000000000 */
[----:B------:R-:W-:Y:S01]  /*11f0*/  IADD3 R12, PT, PT, R12, 0x2000, RZ ;  /* 0x000020000c0c7810 */ /* 0x000fe20007ffe0ff */
[----:B------:R-:W-:Y:S01]  /*1200*/  UISETP.NE.AND UP0, UPT, UR4, 0x3e8, UPT ;  /* 0x000003e80400788c */ /* 0x000fe2000bf05270 */
[----:B------:R-:W-:Y:S01]  /*1210*/  VIADD R13, R13, 0x2000 ;  /* 0x000020000d0d7836 */ /* 0x000fe20000000000 */
[----:B------:R-:W-:Y:S01]  /*1220*/  IADD3 R9, PT, PT, R9, 0x2000, RZ ;  /* 0x0000200009097810 */ /* 0x000fe20007ffe0ff */
[----:B------:R-:W-:Y:S02]  /*1230*/  VIADD R11, R11, 0x2000 ;  /* 0x000020000b0b7836 */ /* 0x000fe40000000000 */
[----:B------:R-:W-:-:S02]  /*1240*/  VIADD R10, R10, 0x2000 ;  /* 0x000020000a0a7836 */ /* 0x000fc40000000000 */
[----:B------:R-:W-:Y:S02]  /*1250*/  VIADD R20, R20, 0x2000 ;  /* 0x0000200014147836 */ /* 0x000fe40000000000 */
[----:B--2---:R-:W-:Y:S01]  /*1260*/  FADD R24, R24, R3 ;  /* 0x0000000318187221 */ /* 0x004fe20000000000 */
[----:B------:R-:W-:Y:S06]  /*1270*/  BRA.U UP0, `(.L_x_24) ;  /* 0xffffffed00ac7547 */ /* 0x000fec000b83ffff */
[----:B------:R-:W-:-:S13]  /*1280*/  ISETP.NE.AND P0, PT, R21, RZ, PT ;  /* 0x000000ff1500720c */ /* 0x000fda0003f05270 */
[----:B------:R-:W-:Y:S05]  /*1290*/  @P0 EXIT ;  /* 0x000000000000094d */ /* 0x000fea0003800000 */
[----:B------:R-:W0:Y:S02]  /*12a0*/  LDC.64 R2, c[0x0][0x390] ;  /* 0x0000e400ff027b82 */ /* 0x000e240000000a00 */
[----:B0-----:R-:W-:Y:S01]  /*12b0*/  STG.E desc[UR8][R2.64], R24 ;  /* 0x0000001802007986 */ /* 0x001fe2000c101908 */
[----:B------:R-:W-:Y:S05]  /*12c0*/  EXIT ;  /* 0x000000000000794d */ /* 0x000fea0003800000 */
        .weak           $__internal_0_$__cuda_sm20_rem_u64
        .type           $__internal_0_$__cuda_sm20_rem_u64,@function
        .size           $__internal_0_$__cuda_sm20_rem_u64,(.L_x_66 - $__internal_0_$__cuda_sm20_rem_u64)
$__internal_0_$__cuda_sm20_rem_u64:
[----:B------:R-:W0:Y:S08]  /*12d0*/  I2F.U64.RP R26, UR6 ;  /* 0x00000006001a7d12 */ /* 0x000e300008309000 */
[----:B0-----:R-:W0:Y:S02]  /*12e0*/  MUFU.RCP R26, R26 ;  /* 0x0000001a001a7308 */ /* 0x001e240000001000 */
[----:B0-----:R-:W-:-:S06]  /*12f0*/  VIADD R14, R26, 0x1ffffffe ;  /* 0x1ffffffe1a0e7836 */ /* 0x001fcc0000000000 */
[----:B------:R-:W0:Y:S02]  /*1300*/  F2I.U64.TRUNC R14, R14 ;  /* 0x0000000e000e7311 */ /* 0x000e24000020d800 */
[----:B0-----:R-:W-:-:S04]  /*1310*/  IMAD.WIDE.U32 R16, R14, UR6, RZ ;  /* 0x000000060e107c25 */ /* 0x001fc8000f8e00ff */
[C---:B------:R-:W-:Y:S01]  /*1320*/  IMAD R27, R14.reuse, UR7, R17 ;  /* 0x000000070e1b7c24 */ /* 0x040fe2000f8e0211 */
[----:B------:R-:W-:Y:S01]  /*1330*/  IADD3 R25, P0, PT, RZ, -R16, RZ ;  /* 0x80000010ff197210 */ /* 0x000fe20007f1e0ff */
[----:B------:R-:W-:Y:S02]  /*1340*/  IMAD.MOV.U32 R17, RZ, RZ, R14 ;  /* 0x000000ffff117224 */ /* 0x000fe400078e000e */
[----:B------:R-:W-:Y:S02]  /*1350*/  IMAD R27, R15, UR6, R27 ;  /* 0x000000060f1b7c24 */ /* 0x000fe4000f8e021b */
[----:B------:R-:W-:-:S03]  /*1360*/  IMAD.HI.U32 R16, R14, R25, RZ ;  /* 0x000000190e107227 */ /* 0x000fc600078e00ff */
[----:B------:R-:W-:-:S05]  /*1370*/  IADD3.X R27, PT, PT, RZ, ~R27, RZ, P0, !PT ;  /* 0x8000001bff1b7210 */ /* 0x000fca00007fe4ff */
[----:B------:R-:W-:-:S04]  /*1380*/  IMAD.WIDE.U32 R16, P0, R14, R27, R16 ;  /* 0x0000001b0e107225 */ /* 0x000fc80007800010 */
[----:B------:R-:W-:-:S04]  /*1390*/  IMAD.HI.U32 R16, P1, R15, R25, R16 ;  /* 0x000000190f107227 */ /* 0x000fc80007820010 */
[CC--:B------:R-:W-:Y:S02]  /*13a0*/  IMAD R17, R15.reuse, R27.reuse, RZ ;  /* 0x0000001b0f117224 */ /* 0x0c0fe400078e02ff */
[----:B------:R-:W-:-:S03]  /*13b0*/  IMAD.HI.U32 R27, R15, R27, RZ ;  /* 0x0000001b0f1b7227 */ /* 0x000fc600078e00ff */
[----:B------:R-:W-:Y:S01]  /*13c0*/  IADD3 R17, P2, PT, R17, R16, RZ ;  /* 0x0000001011117210 */ /* 0x000fe20007f5e0ff */
[----:B------:R-:W-:-:S04]  /*13d0*/  IMAD.X R14, R27, 0x1, R15, P0 ;  /* 0x000000011b0e7824 */ /* 0x000fc800000e060f */
[----:B------:R-:W-:Y:S01]  /*13e0*/  IMAD.WIDE.U32 R26, R17, UR6, RZ ;  /* 0x00000006111a7c25 */ /* 0x000fe2000f8e00ff */
[----:B------:R-:W-:-:S03]  /*13f0*/  IADD3.X R14, PT, PT, RZ, RZ, R14, P2, P1 ;  /* 0x000000ffff0e7210 */ /* 0x000fc600017e240e */
[C---:B------:R-:W-:Y:S01]  /*1400*/  IMAD R25, R17.reuse, UR7, R27 ;  /* 0x0000000711197c24 */ /* 0x040fe2000f8e021b */
[----:B------:R-:W-:Y:S01]  /*1410*/  IADD3 R15, P0, PT, RZ, -R26, RZ ;  /* 0x8000001aff0f7210 */ /* 0x000fe20007f1e0ff */
[----:B------:R-:W-:Y:S02]  /*1420*/  IMAD.MOV.U32 R27, RZ, RZ, RZ ;  /* 0x000000ffff1b7224 */ /* 0x000fe400078e00ff */
        /* <DEDUP_REMOVED lines=9> */
[----:B------:R-:W-:Y:S01]  /*14c0*/  IMAD.HI.U32 R26, R15, R0, RZ ;  /* 0x000000000f1a7227 */ /* 0x000fe200078e00ff */
[----:B------:R-:W-:-:S03]  /*14d0*/  IADD3.X R17, PT, PT, RZ, RZ, R17, P2, P1 ;  /* 0x000000ffff117210 */ /* 0x000fc600017e2411 */
[----:B------:R-:W-:-:S04]  /*14e0*/  IMAD.WIDE.U32 R26, R15, R2, R26 ;  /* 0x000000020f1a7225 */ /* 0x000fc800078e001a */
[C---:B------:R-:W-:Y:S02]  /*14f0*/  IMAD R15, R17.reuse, R2, RZ ;  /* 0x00000002110f7224 */ /* 0x040fe400078e02ff */
[----:B------:R-:W-:-:S04]  /*1500*/  IMAD.HI.U32 R16, P0, R17, R0, R26 ;  /* 0x0000000011107227 */ /* 0x000fc8000780001a */
[----:B------:R-:W-:Y:S01]  /*1510*/  IMAD.HI.U32 R14, R17, R2, RZ ;  /* 0x00000002110e7227 */ /* 0x000fe200078e00ff */
[----:B------:R-:W-:-:S04]  /*1520*/  IADD3 R15, P1, PT, R15, R16, RZ ;  /* 0x000000100f0f7210 */ /* 0x000fc80007f3e0ff */
[----:B------:R-:W-:Y:S01]  /*1530*/  IADD3.X R14, PT, PT, R14, RZ, RZ, P0, !PT ;  /* 0x000000ff0e0e7210 */ /* 0x000fe200007fe4ff */
[----:B------:R-:W-:-:S04]  /*1540*/  IMAD.WIDE.U32 R16, R15, UR6, RZ ;  /* 0x000000060f107c25 */ /* 0x000fc8000f8e00ff */
[----:B------:R-:W-:Y:S01]  /*1550*/  IMAD.X R14, RZ, RZ, R14, P1 ;  /* 0x000000ffff0e7224 */ /* 0x000fe200008e060e */
[----:B------:R-:W-:Y:S01]  /*1560*/  IADD3 R16, P1, PT, -R16, R0, RZ ;  /* 0x0000000010107210 */ /* 0x000fe20007f3e1ff */
[----:B------:R-:W-:-:S03]  /*1570*/  IMAD R15, R15, UR7, R17 ;  /* 0x000000070f0f7c24 */ /* 0x000fc6000f8e0211 */
[----:B------:R-:W-:Y:S01]  /*1580*/  ISETP.GE.U32.AND P0, PT, R16, UR6, PT ;  /* 0x0000000610007c0c */ /* 0x000fe2000bf06070 */
[----:B------:R-:W-:Y:S01]  /*1590*/  IMAD R15, R14, UR6, R15 ;  /* 0x000000060e0f7c24 */ /* 0x000fe2000f8e020f */
[----:B------:R-:W-:-:S03]  /*15a0*/  MOV R14, R22 ;  /* 0x00000016000e7202 */ /* 0x000fc60000000f00 */
[----:B------:R-:W-:Y:S01]  /*15b0*/  IMAD.X R0, R2, 0x1, ~R15, P1 ;  /* 0x0000000102007824 */ /* 0x000fe200008e0e0f */
[----:B------:R-:W-:-:S04]  /*15c0*/  IADD3 R17, P1, PT, R16, -UR6, RZ ;  /* 0x8000000610117c10 */ /* 0x000fc8000ff3e0ff */
[C---:B------:R-:W-:Y:S02]  /*15d0*/  ISETP.GE.U32.AND.EX P0, PT, R0.reuse, UR7, PT, P0 ;  /* 0x0000000700007c0c */ /* 0x040fe4000bf06100 */
[----:B------:R-:W-:Y:S02]  /*15e0*/  IADD3.X R15, PT, PT, R0, ~UR7, RZ, P1, !PT ;  /* 0x80000007000f7c10 */ /* 0x000fe40008ffe4ff */
[----:B------:R-:W-:Y:S02]  /*15f0*/  SEL R16, R17, R16, P0 ;  /* 0x0000001011107207 */ /* 0x000fe40000000000 */
[----:B------:R-:W-:Y:S02]  /*1600*/  SEL R0, R15, R0, P0 ;  /* 0x000000000f007207 */ /* 0x000fe40000000000 */
[C---:B------:R-:W-:Y:S02]  /*1610*/  ISETP.GE.U32.AND P0, PT, R16.reuse, UR6, PT ;  /* 0x0000000610007c0c */ /* 0x040fe4000bf06070 */
[----:B------:R-:W-:-:S02]  /*1620*/  IADD3 R17, P2, PT, R16, -UR6, RZ ;  /* 0x8000000610117c10 */ /* 0x000fc4000ff5e0ff */
[----:B------:R-:W-:Y:S02]  /*1630*/  ISETP.NE.U32.AND P1, PT, RZ, UR6, PT ;  /* 0x00000006ff007c0c */ /* 0x000fe4000bf25070 */
[C---:B------:R-:W-:Y:S02]  /*1640*/  ISETP.GE.U32.AND.EX P0, PT, R0.reuse, UR7, PT, P0 ;  /* 0x0000000700007c0c */ /* 0x040fe4000bf06100 */
[----:B------:R-:W-:Y:S02]  /*1650*/  IADD3.X R15, PT, PT, R0, ~UR7, RZ, P2, !PT ;  /* 0x80000007000f7c10 */ /* 0x000fe400097fe4ff */
[----:B------:R-:W-:Y:S02]  /*1660*/  ISETP.NE.AND.EX P1, PT, RZ, UR7, PT, P1 ;  /* 0x00000007ff007c0c */ /* 0x000fe4000bf25310 */
[----:B------:R-:W-:Y:S02]  /*1670*/  SEL R15, R15, R0, P0 ;  /* 0x000000000f0f7207 */ /* 0x000fe40000000000 */
[----:B------:R-:W-:-:S02]  /*1680*/  SEL R16, R17, R16, P0 ;  /* 0x0000001011107207 */ /* 0x000fc40000000000 */
[----:B------:R-:W-:Y:S01]  /*1690*/  SEL R17, R15, 0xffffffff, P1 ;  /* 0xffffffff0f117807 */ /* 0x000fe20000800000 */
[----:B------:R-:W-:Y:S01]  /*16a0*/  IMAD.MOV.U32 R15, RZ, RZ, 0x0 ;  /* 0x00000000ff0f7424 */ /* 0x000fe200078e00ff */
[----:B------:R-:W-:-:S03]  /*16b0*/  SEL R16, R16, 0xffffffff, P1 ;  /* 0xffffffff10107807 */ /* 0x000fc60000800000 */
[----:B------:R-:W-:Y:S05]  /*16c0*/  RET.REL.NODEC R14 `(_Z10full_rangePfmS_) ;  /* 0xffffffe80e4c7950 */ /* 0x000fea0003c3ffff */
.L_x_25:
[----:B------:R-:W-:-:S00]  /*16d0*/  BRA `(.L_x_25) ;  /* 0xfffffffc00fc7947 */ /* 0x000fc0000383ffff */
[----:B------:R-:W-:-:S00]  /*16e0*/  NOP ;  /* 0x0000000000007918 */ /* 0x000fc00000000000 */
        /* <DEDUP_REMOVED lines=9> */
.L_x_66:


//--------------------- .text._Z11two_regionsPfmmS_ --------------------------
	.section	.text._Z11two_regionsPfmmS_,"ax",@progbits
	.align	128
        .global         _Z11two_regionsPfmmS_
        .type           _Z11two_regionsPfmmS_,@function
        .size           _Z11two_regionsPfmmS_,(.L_x_67 - _Z11two_regionsPfmmS_)
        .other          _Z11two_regionsPfmmS_,@"STO_CUDA_ENTRY STV_DEFAULT"
_Z11two_regionsPfmmS_:
.text._Z11two_regionsPfmmS_:
[----:B------:R-:W-:Y:S01]  /*0000*/  LDC R1, c[0x0][0x37c] ;  /* 0x0000df00ff017b82 */ /* 0x000fe20000000800 */
[----:B------:R-:W0:Y:S07]  /*0010*/  S2R R3, SR_TID.X ;  /* 0x0000000000037919 */ /* 0x000e2e0000002100 */
[----:B------:R-:W0:Y:S01]  /*0020*/  S2UR UR6, SR_CTAID.X ;  /* 0x00000000000679c3 */ /* 0x000e220000002500 */
[----:B------:R-:W1:Y:S01]  /*0030*/  LDCU.64 UR4, c[0x0][0x390] ;  /* 0x00007200ff0477ac */ /* 0x000e620008000a00 */
[----:B------:R-:W-:Y:S01]  /*0040*/  IMAD.MOV.U32 R7, RZ, RZ, RZ ;  /* 0x000000ffff077224 */ /* 0x000fe200078e00ff */
[----:B------:R-:W2:Y:S05]  /*0050*/  LDCU.64 UR10, c[0x0][0x358] ;  /* 0x00006b00ff0a77ac */ /* 0x000eaa0008000a00 */
[----:B------:R-:W0:Y:S01]  /*0060*/  LDC R0, c[0x0][0x360] ;  /* 0x0000d800ff007b82 */ /* 0x000e220000000800 */
[----:B------:R-:W3:Y:S01]  /*0070*/  LDCU UR9, c[0x0][0x38c] ;  /* 0x00007180ff0977ac */ /* 0x000ee20008000800 */
[----:B------:R-:W4:Y:S01]  /*0080*/  LDCU UR12, c[0x0][0x388] ;  /* 0x00007100ff0c77ac */ /* 0x000f220008000800 */
[----:B------:R-:W0:Y:S01]  /*0090*/  LDCU.64 UR14, c[0x0][0x380] ;  /* 0x00007000ff0e77ac */ /* 0x000e220008000a00 */
[----:B-1----:R-:W-:-:S02]  /*00a0*/  USHF.L.U64.HI UR8, UR4, 0x2, UR5 ;  /* 0x0000000204087899 */ /* 0x002fc40008010205 */
[----:B------:R-:W-:-:S03]  /*00b0*/  USHF.L.U32 UR5, UR4, 0x2, URZ ;  /* 0x0000000204057899 */ /* 0x000fc600080006ff */
[----:B------:R-:W-:Y:S01]  /*00c0*/  UMOV UR4, URZ ;  /* 0x000000ff00047c82 */ /* 0x000fe20008000000 */
[----:B0-----:R-:W-:-:S04]  /*00d0*/  IMAD R0, R0, UR6, R3 ;  /* 0x0000000600007c24 */ /* 0x001fc8000f8e0203 */
[----:B------:R-:W-:-:S04]  /*00e0*/  IMAD.SHL.U32 R6, R0, 0x20, RZ ;  /* 0x0000002000067824 */ /* 0x000fc800078e00ff */
[C---:B------:R-:W-:Y:S01]  /*00f0*/  VIADD R8, R6.reuse, 0x1 ;  /* 0x0000000106087836 */ /* 0x040fe20000000000 */
[C---:B------:R-:W-:Y:S01]  /*0100*/  IADD3 R9, PT, PT, R6.reuse, 0x2, RZ ;  /* 0x0000000206097810 */ /* 0x040fe20007ffe0ff */
[----:B--234-:R-:W-:-:S07]  /*0110*/  VIADD R10, R6, 0x3 ;  /* 0x00000003060a7836 */ /* 0x01cfce0000000000 */
.L_x_38:
[----:B------:R-:W-:Y:S01]  /*0120*/  SHF.R.S32.HI R15, RZ, 0x1f, R6 ;  /* 0x0000001fff0f7819 */ /* 0x000fe20000011406 */
[----:B------:R-:W0:Y:S01]  /*0130*/  LDCU.64 UR6, c[0x0][0x388] ;  /* 0x00007100ff0677ac */ /* 0x000e220008000a00 */
[----:B------:R-:W-:Y:S01]  /*0140*/  BSSY.RECONVERGENT B0, `(.L_x_26) ;  /* 0x000001e000007945 */ /* 0x000fe20003800200 */
[----:B------:R-:W-:Y:S02]  /*0150*/  SHF.R.S32.HI R11, RZ, 0x1f, R8 ;  /* 0x0000001fff0b7819 */ /* 0x000fe40000011408 */
[----:B------:R-:W-:Y:S02]  /*0160*/  LOP3.LUT R2, R15, UR9, RZ, 0xfc, !PT ;  /* 0x000000090f027c12 */ /* 0x000fe4000f8efcff */
[----:B------:R-:W-:Y:S02]  /*0170*/  SHF.R.S32.HI R12, RZ, 0x1f, R9 ;  /* 0x0000001fff0c7819 */ /* 0x000fe40000011409 */
[----:B------:R-:W-:Y:S02]  /*0180*/  ISETP.NE.U32.AND P0, PT, R2, RZ, PT ;  /* 0x000000ff0200720c */ /* 0x000fe40003f05070 */
[----:B------:R-:W-:-:S11]  /*0190*/  SHF.R.S32.HI R13, RZ, 0x1f, R10 ;  /* 0x0000001fff0d7819 */ /* 0x000fd6000001140a */
        /* <DEDUP_REMOVED lines=12> */
[----:B------:R-:W-:Y:S02]  /*0260*/  IMAD R5, R3, UR12, R6 ;  /* 0x0000000c03057c24 */ /* 0x000fe4000f8e0206 */
[----:B------:R-:W-:-:S03]  /*0270*/  IMAD.MOV.U32 R3, RZ, RZ, RZ ;  /* 0x000000ffff037224 */ /* 0x000fc600078e00ff */
[----:B------:R-:W-:-:S13]  /*0280*/  ISETP.GE.U32.AND P0, PT, R5, UR12, PT ;  /* 0x0000000c05007c0c */ /* 0x000fda000bf06070 */
[----:B------:R-:W-:-:S05]  /*0290*/  @P0 VIADD R5, R5, -UR12 ;  /* 0x8000000c05050c36 */ /* 0x000fca0008000000 */
[----:B------:R-:W-:-:S13]  /*02a0*/  ISETP.GE.U32.AND P0, PT, R5, UR12, PT ;  /* 0x0000000c05007c0c */ /* 0x000fda000bf06070 */
[----:B------:R-:W-:Y:S01]  /*02b0*/  @P0 VIADD R5, R5, -UR12 ;  /* 0x8000000c05050c36 */ /* 0x000fe20008000000 */
[----:B------:R-:W-:-:S04]  /*02c0*/  @!P1 LOP3.LUT R5, RZ, UR12, RZ, 0x33, !PT ;  /* 0x0000000cff059c12 */ /* 0x000fc8000f8e33ff */
[----:B------:R-:W-:Y:S01]  /*02d0*/  MOV R2, R5 ;  /* 0x0000000500027202 */ /* 0x000fe20000000f00 */
[----:B------:R-:W-:Y:S06]  /*02e0*/  BRA `(.L_x_28) ;  /* 0x00000000000c7947 */ /* 0x000fec0003800000 */
.L_x_27:
[----:B------:R-:W-:Y:S01]  /*02f0*/  IMAD.MOV.U32 R14, RZ, RZ, R6 ;  /* 0x000000ffff0e7224 */ /* 0x000fe200078e0006 */
[----:B------:R-:W-:-:S07]  /*0300*/  MOV R16, 0x320 ;  /* 0x0000032000107802 */ /* 0x000fce0000000f00 */
[----:B------:R-:W-:Y:S05]  /*0310*/  CALL.REL.NOINC `($__internal_1_$__cuda_sm20_rem_u64) ;  /* 0x0000000800047944 */ /* 0x000fea0003c00000 */
.L_x_28:
[----:B------:R-:W-:Y:S05]  /*0320*/  BSYNC.RECONVERGENT B0 ;  /* 0x0000000000007941 */ /* 0x000fea0003800200 */
.L_x_26:
[----:B------:R-:W-:-:S04]  /*0330*/  LEA R4, P0, R2, UR14, 0x2 ;  /* 0x0000000e02047c11 */ /* 0x000fc8000f8010ff */
[----:B------:R-:W-:Y:S02]  /*0340*/  LEA.HI.X R5, R2, UR15, R3, 0x2, P0 ;  /* 0x0000000f02057c11 */ /* 0x000fe400080f1403 */
[----:B------:R-:W-:-:S03]  /*0350*/  IADD3 R2, P0, PT, R4, UR5, RZ ;  /* 0x0000000504027c10 */ /* 0x000fc6000ff1e0ff */
[----:B------:R-:W2:Y:S01]  /*0360*/  LDG.E.STRONG.GPU R4, desc[UR10][R4.64] ;  /* 0x0000000a04047981 */ /* 0x000ea2000c1ef900 */
[----:B------:R-:W-:-:S05]  /*0370*/  IADD3.X R3, PT, PT, R5, UR8, RZ, P0, !PT ;  /* 0x0000000805037c10 */ /* 0x000fca00087fe4ff */
[----:B------:R-:W3:Y:S01]  /*0380*/  LDG.E.STRONG.GPU R2, desc[UR10][R2.64] ;  /* 0x0000000a02027981 */ /* 0x000ee2000c1ef900 */
[----:B------:R-:W-:-:S04]  /*0390*/  LOP3.LUT R14, R11, UR9, RZ, 0xfc, !PT ;  /* 0x000000090b0e7c12 */ /* 0x000fc8000f8efcff */
[----:B------:R-:W-:Y:S01]  /*03a0*/  ISETP.NE.U32.AND P0, PT, R14, RZ, PT ;  /* 0x000000ff0e00720c */ /* 0x000fe20003f05070 */
[----:B------:R-:W-:Y:S01]  /*03b0*/  BSSY.RECONVERGENT B0, `(.L_x_29) ;  /* 0x000001b000007945 */ /* 0x000fe20003800200 */
[----:B--2---:R-:W-:-:S04]  /*03c0*/  FADD R7, R4, R7 ;  /* 0x0000000704077221 */ /* 0x004fc80000000000 */
[----:B---3--:R-:W-:-:S07]  /*03d0*/  FADD R7, R7, R2 ;  /* 0x0000000207077221 */ /* 0x008fce0000000000 */
[----:B------:R-:W-:Y:S05]  /*03e0*/  @P0 BRA `(.L_x_30) ;  /* 0x00000000004c0947 */ /* 0x000fea0003800000 */
[----:B------:R-:W0:Y:S01]  /*03f0*/  I2F.U32.RP R4, UR12 ;  /* 0x0000000c00047d06 */ /* 0x000e220008209000 */
[----:B------:R-:W-:Y:S01]  /*0400*/  IMAD.MOV.U32 R2, RZ, RZ, RZ ;  /* 0x000000ffff027224 */ /* 0x000fe200078e00ff */
[----:B------:R-:W-:-:S06]  /*0410*/  ISETP.NE.U32.AND P1, PT, RZ, UR12, PT ;  /* 0x0000000cff007c0c */ /* 0x000fcc000bf25070 */
[----:B0-----:R-:W0:Y:S02]  /*0420*/  MUFU.RCP R4, R4 ;  /* 0x0000000400047308 */ /* 0x001e240000001000 */
[----:B0-----:R-:W-:-:S06]  /*0430*/  VIADD R5, R4, 0xffffffe ;  /* 0x0ffffffe04057836 */ /* 0x001fcc0000000000 */
[----:B------:R-:W0:Y:S02]  /*0440*/  F2I.FTZ.U32.TRUNC.NTZ R3, R5 ;  /* 0x0000000500037305 */ /* 0x000e24000021f000 */
[----:B0-----:R-:W-:-:S05]  /*0450*/  IADD3 R11, PT, PT, RZ, -R3, RZ ;  /* 0x80000003ff0b7210 */ /* 0x001fca0007ffe0ff */
[----:B------:R-:W-:-:S04]  /*0460*/  IMAD R11, R11, UR12, RZ ;  /* 0x0000000c0b0b7c24 */ /* 0x000fc8000f8e02ff */
[----:B------:R-:W-:-:S06]  /*0470*/  IMAD.HI.U32 R11, R3, R11, R2 ;  /* 0x0000000b030b7227 */ /* 0x000fcc00078e0002 */
[----:B------:R-:W-:-:S04]  /*0480*/  IMAD.HI.U32 R2, R11, R8, RZ ;  /* 0x000000080b027227 */ /* 0x000fc800078e00ff */
[----:B------:R-:W-:-:S04]  /*0490*/  IMAD.MOV R3, RZ, RZ, -R2 ;  /* 0x000000ffff037224 */ /* 0x000fc800078e0a02 */
[----:B------:R-:W-:Y:S02]  /*04a0*/  IMAD R2, R3, UR12, R8 ;  /* 0x0000000c03027c24 */ /* 0x000fe4000f8e0208 */
[----:B------:R-:W-:-:S03]  /*04b0*/  IMAD.MOV.U32 R3, RZ, RZ, RZ ;  /* 0x000000ffff037224 */ /* 0x000fc600078e00ff */
[----:B------:R-:W-:-:S13]  /*04c0*/  ISETP.GE.U32.AND P0, PT, R2, UR12, PT ;  /* 0x0000000c02007c0c */ /* 0x000fda000bf06070 */
[----:B------:R-:W-:-:S04]  /*04d0*/  @P0 IADD3 R2, PT, PT, R2, -UR12, RZ ;  /* 0x8000000c02020c10 */ /* 0x000fc8000fffe0ff */
[----:B------:R-:W-:-:S13]  /*04e0*/  ISETP.GE.U32.AND P0, PT, R2, UR12, PT ;  /* 0x0000000c02007c0c */ /* 0x000fda000bf06070 */
[----:B------:R-:W-:Y:S01]  /*04f0*/  @P0 VIADD R2, R2, -UR12 ;  /* 0x8000000c02020c36 */ /* 0x000fe20008000000 */
[----:B------:R-:W-:Y:S01]  /*0500*/  @!P1 LOP3.LUT R2, RZ, UR12, RZ, 0x33, !PT ;  /* 0x0000000cff029c12 */ /* 0x000fe2000f8e33ff */
[----:B------:R-:W-:Y:S06]  /*0510*/  BRA `(.L_x_31) ;  /* 0x0000000000107947 */ /* 0x000fec0003800000 */
.L_x_30:
[----:B------:R-:W-:Y:S01]  /*0520*/  MOV R15, R11 ;  /* 0x0000000b000f7202 */ /* 0x000fe20000000f00 */
[----:B------:R-:W-:Y:S01]  /*0530*/  IMAD.MOV.U32 R14, RZ, RZ, R8 ;  /* 0x000000ffff0e7224 */ /* 0x000fe200078e0008 */
[----:B------:R-:W-:-:S07]  /*0540*/  MOV R16, 0x560 ;  /* 0x0000056000107802 */ /* 0x000fce0000000f00 */
[----:B------:R-:W-:Y:S05]  /*0550*/  CALL.REL.NOINC `($__internal_1_$__cuda_sm20_rem_u64) ;  /* 0x0000000400747944 */ /* 0x000fea0003c00000 */
.L_x_31:
[----:B------:R-:W-:Y:S05]  /*0560*/  BSYNC.RECONVERGENT B0 ;  /* 0x0000000000007941 */ /* 0x000fea0003800200 */
.L_x_29:
        /* <DEDUP_REMOVED lines=20> */
[----:B------:R-:W-:-:S04]  /*06b0*/  IMAD.HI.U32 R2, R3, R5, R2 ;  /* 0x0000000503027227 */ /* 0x000fc800078e0002 */
[----:B------:R-:W-:Y:S02]  /*06c0*/  IMAD.MOV.U32 R3, RZ, RZ, RZ ;  /* 0x000000ffff037224 */ /* 0x000fe400078e00ff */
[----:B------:R-:W-:-:S04]  /*06d0*/  IMAD.HI.U32 R2, R2, R9, RZ ;  /* 0x0000000902027227 */ /* 0x000fc800078e00ff */
[----:B------:R-:W-:-:S04]  /*06e0*/  IMAD.MOV R2, RZ, RZ, -R2 ;  /* 0x000000ffff027224 */ /* 0x000fc800078e0a02 */
[----:B------:R-:W-:-:S05]  /*06f0*/  IMAD R2, R2, UR12, R9 ;  /* 0x0000000c02027c24 */ /* 0x000fca000f8e0209 */
[----:B------:R-:W-:-:S13]  /*0700*/  ISETP.GE.U32.AND P0, PT, R2, UR12, PT ;  /* 0x0000000c02007c0c */ /* 0x000fda000bf06070 */
[----:B------:R-:W-:-:S04]  /*0710*/  @P0 IADD3 R2, PT, PT, R2, -UR12, RZ ;  /* 0x8000000c02020c10 */ /* 0x000fc8000fffe0ff */
[----:B------:R-:W-:-:S13]  /*0720*/  ISETP.GE.U32.AND P0, PT, R2, UR12, PT ;  /* 0x0000000c02007c0c */ /* 0x000fda000bf06070 */
[----:B------:R-:W-:Y:S01]  /*0730*/  @P0 VIADD R2, R2, -UR12 ;  /* 0x8000000c02020c36 */ /* 0x000fe20008000000 */
[----:B------:R-:W-:Y:S01]  /*0740*/  @!P1 LOP3.LUT R2, RZ, UR12, RZ, 0x33, !PT ;  /* 0x0000000cff029c12 */ /* 0x000fe2000f8e33ff */
[----:B------:R-:W-:Y:S06]  /*0750*/  BRA `(.L_x_34) ;  /* 0x0000000000107947 */ /* 0x000fec0003800000 */
.L_x_33:
[----:B------:R-:W-:Y:S01]  /*0760*/  MOV R15, R12 ;  /* 0x0000000c000f7202 */ /* 0x000fe20000000f00 */
[----:B------:R-:W-:Y:S01]  /*0770*/  IMAD.MOV.U32 R14, RZ, RZ, R9 ;  /* 0x000000ffff0e7224 */ /* 0x000fe200078e0009 */
[----:B------:R-:W-:-:S07]  /*0780*/  MOV R16, 0x7a0 ;  /* 0x000007a000107802 */ /* 0x000fce0000000f00 */
[----:B------:R-:W-:Y:S05]  /*0790*/  CALL.REL.NOINC `($__internal_1_$__cuda_sm20_rem_u64) ;  /* 0x0000000000e47944 */ /* 0x000fea0003c00000 */
.L_x_34:
[----:B------:R-:W-:Y:S05]  /*07a0*/  BSYNC.RECONVERGENT B0 ;  /* 0x0000000000007941 */ /* 0x000fea0003800200 */
.L_x_32:
        /* <DEDUP_REMOVED lines=31> */
.L_x_36:
[----:B------:R-:W-:Y:S01]  /*09a0*/  MOV R15, R13 ;  /* 0x0000000d000f7202 */ /* 0x000fe20000000f00 */
[----:B------:R-:W-:Y:S01]  /*09b0*/  IMAD.MOV.U32 R14, RZ, RZ, R10 ;  /* 0x000000ffff0e7224 */ /* 0x000fe200078e000a */
[----:B------:R-:W-:-:S07]  /*09c0*/  MOV R16, 0x9e0 ;  /* 0x000009e000107802 */ /* 0x000fce0000000f00 */
[----:B------:R-:W-:Y:S05]  /*09d0*/  CALL.REL.NOINC `($__internal_1_$__cuda_sm20_rem_u64) ;  /* 0x0000000000547944 */ /* 0x000fea0003c00000 */
.L_x_37:
[----:B------:R-:W-:Y:S05]  /*09e0*/  BSYNC.RECONVERGENT B0 ;  /* 0x0000000000007941 */ /* 0x000fea0003800200 */
.L_x_35:
[----:B------:R-:W-:-:S04]  /*09f0*/  LEA R4, P0, R2, UR14, 0x2 ;  /* 0x0000000e02047c11 */ /* 0x000fc8000f8010ff */
[----:B------:R-:W-:Y:S02]  /*0a00*/  LEA.HI.X R5, R2, UR15, R3, 0x2, P0 ;  /* 0x0000000f02057c11 */ /* 0x000fe400080f1403 */
[----:B------:R-:W-:-:S03]  /*0a10*/  IADD3 R2, P0, PT, R4, UR5, RZ ;  /* 0x0000000504027c10 */ /* 0x000fc6000ff1e0ff */
[----:B------:R-:W2:Y:S01]  /*0a20*/  LDG.E.STRONG.GPU R4, desc[UR10][R4.64] ;  /* 0x0000000a04047981 */ /* 0x000ea2000c1ef900 */
[----:B------:R-:W-:-:S05]  /*0a30*/  IADD3.X R3, PT, PT, R5, UR8, RZ, P0, !PT ;  /* 0x0000000805037c10 */ /* 0x000fca00087fe4ff */
[----:B------:R-:W3:Y:S01]  /*0a40*/  LDG.E.STRONG.GPU R2, desc[UR10][R2.64] ;  /* 0x0000000a02027981 */ /* 0x000ee2000c1ef900 */
[----:B------:R-:W-:-:S04]  /*0a50*/  UIADD3 UR4, UPT, UPT, UR4, 0x8, URZ ;  /* 0x0000000804047890 */ /* 0x000fc8000fffe0ff */
[----:B------:R-:W-:Y:S01]  /*0a60*/  UISETP.NE.AND UP0, UPT, UR4, 0x3e8, UPT ;  /* 0x000003e80400788c */ /* 0x000fe2000bf05270 */
[----:B------:R-:W-:Y:S01]  /*0a70*/  VIADD R8, R8, 0x4 ;  /* 0x0000000408087836 */ /* 0x000fe20000000000 */
[----:B------:R-:W-:Y:S01]  /*0a80*/  IADD3 R9, PT, PT, R9, 0x4, RZ ;  /* 0x0000000409097810 */ /* 0x000fe20007ffe0ff */
[----:B------:R-:W-:Y:S02]  /*0a90*/  VIADD R10, R10, 0x4 ;  /* 0x000000040a0a7836 */ /* 0x000fe40000000000 */
[----:B------:R-:W-:Y:S02]  /*0aa0*/  VIADD R6, R6, 0x4 ;  /* 0x0000000406067836 */ /* 0x000fe40000000000 */
[----:B--2---:R-:W-:-:S04]  /*0ab0*/  FADD R7, R7, R4 ;  /* 0x0000000407077221 */ /* 0x004fc80000000000 */
[----:B---3--:R-:W-:Y:S01]  /*0ac0*/  FADD R7, R7, R2 ;  /* 0x0000000207077221 */ /* 0x008fe20000000000 */
[----:B------:R-:W-:Y:S06]  /*0ad0*/  BRA.U UP0, `(.L_x_38) ;  /* 0xfffffff500907547 */ /* 0x000fec000b83ffff */
[----:B------:R-:W-:-:S13]  /*0ae0*/  ISETP.NE.AND P0, PT, R0, RZ, PT ;  /* 0x000000ff0000720c */ /* 0x000fda0003f05270 */
[----:B------:R-:W-:Y:S05]  /*0af0*/  @P0 EXIT ;  /* 0x000000000000094d */ /* 0x000fea0003800000 */
[----:B------:R-:W0:Y:S02]  /*0b00*/  LDC.64 R2, c[0x0][0x398] ;  /* 0x0000e600ff027b82 */ /* 0x000e240000000a00 */
[----:B0-----:R-:W-:Y:S01]  /*0b10*/  STG.E desc[UR10][R2.64], R7 ;  /* 0x0000000702007986 */ /* 0x001fe2000c10190a */
[----:B------:R-:W-:Y:S05]  /*0b20*/  EXIT ;  /* 0x000000000000794d */ /* 0x000fea0003800000 */
        .weak           $__internal_1_$__cuda_sm20_rem_u64
        .type           $__internal_1_$__cuda_sm20_rem_u64,@function
        .size           $__internal_1_$__cuda_sm20_rem_u64,(.L_x_67 - $__internal_1_$__cuda_sm20_rem_u64)
$__internal_1_$__cuda_sm20_rem_u64:
[----:B------:R-:W0:Y:S08]  /*0b30*/  I2F.U64.RP R17, UR6 ;  /* 0x0000000600117d12 */ /* 0x000e300008309000 */
[----:B0-----:R-:W0:Y:S02]  /*0b40*/  MUFU.RCP R17, R17 ;  /* 0x0000001100117308 */ /* 0x001e240000001000 */
[----:B0-----:R-:W-:-:S06]  /*0b50*/  IADD3 R2, PT, PT, R17, 0x1ffffffe, RZ ;  /* 0x1ffffffe11027810 */ /* 0x001fcc0007ffe0ff */
[----:B------:R-:W0:Y:S02]  /*0b60*/  F2I.U64.TRUNC R2, R2 ;  /* 0x0000000200027311 */ /* 0x000e24000020d800 */
[----:B0-----:R-:W-:-:S04]  /*0b70*/  IMAD.WIDE.U32 R4, R2, UR6, RZ ;  /* 0x0000000602047c25 */ /* 0x001fc8000f8e00ff */
[----:B------:R-:W-:Y:S01]  /*0b80*/  IMAD R5, R2, UR7, R5 ;  /* 0x0000000702057c24 */ /* 0x000fe2000f8e0205 */
[----:B------:R-:W-:-:S03]  /*0b90*/  IADD3 R19, P0, PT, RZ, -R4, RZ ;  /* 0x80000004ff137210 */ /* 0x000fc60007f1e0ff */
[----:B------:R-:W-:Y:S02]  /*0ba0*/  IMAD R5, R3, UR6, R5 ;  /* 0x0000000603057c24 */ /* 0x000fe4000f8e0205 */
[----:B------:R-:W-:-:S04]  /*0bb0*/  IMAD.HI.U32 R4, R2, R19, RZ ;  /* 0x0000001302047227 */ /* 0x000fc800078e00ff */
[----:B------:R-:W-:Y:S02]  /*0bc0*/  IMAD.X R21, RZ, RZ, ~R5, P0 ;  /* 0x000000ffff157224 */ /* 0x000fe400000e0e05 */
[----:B------:R-:W-:Y:S02]  /*0bd0*/  IMAD.MOV.U32 R5, RZ, RZ, R2 ;  /* 0x000000ffff057224 */ /* 0x000fe400078e0002 */
[-C--:B------:R-:W-:Y:S02]  /*0be0*/  IMAD R23, R3, R21.reuse, RZ ;  /* 0x0000001503177224 */ /* 0x080fe400078e02ff */
[----:B------:R-:W-:-:S04]  /*0bf0*/  IMAD.WIDE.U32 R4, P0, R2, R21, R4 ;  /* 0x0000001502047225 */ /* 0x000fc80007800004 */
[----:B------:R-:W-:-:S04]  /*0c00*/  IMAD.HI.U32 R17, R3, R21, RZ ;  /* 0x0000001503117227 */ /* 0x000fc800078e00ff */
[----:B------:R-:W-:Y:S01]  /*0c10*/  IMAD.HI.U32 R4, P1, R3, R19, R4 ;  /* 0x0000001303047227 */ /* 0x000fe20007820004 */
[----:B------:R-:W-:-:S04]  /*0c20*/  IADD3.X R17, PT, PT, R17, R3, RZ, P0, !PT ;  /* 0x0000000311117210 */ /* 0x000fc800007fe4ff */
[----:B------:R-:W-:-:S04]  /*0c30*/  IADD3 R5, P2, PT, R23, R4, RZ ;  /* 0x0000000417057210 */ /* 0x000fc80007f5e0ff */
[----:B------:R-:W-:Y:S01]  /*0c40*/  IADD3.X R17, PT, PT, RZ, RZ, R17, P2, P1 ;  /* 0x000000ffff117210 */ /* 0x000fe200017e2411 */
[----:B------:R-:W-:-:S04]  /*0c50*/  IMAD.WIDE.U32 R2, R5, UR6, RZ ;  /* 0x0000000605027c25 */ /* 0x000fc8000f8e00ff */
[----:B------:R-:W-:Y:S01]  /*0c60*/  IMAD R4, R5, UR7, R3 ;  /* 0x0000000705047c24 */ /* 0x000fe2000f8e0203 */
[----:B------:R-:W-:-:S03]  /*0c70*/  IADD3 R3, P0, PT, RZ, -R2, RZ ;  /* 0x80000002ff037210 */ /* 0x000fc60007f1e0ff */
[----:B------:R-:W-:Y:S02]  /*0c80*/  IMAD R2, R17, UR6, R4 ;  /* 0x0000000611027c24 */ /* 0x000fe4000f8e0204 */
[----:B------:R-:W-:-:S04]  /*0c90*/  IMAD.HI.U32 R4, R5, R3, RZ ;  /* 0x0000000305047227 */ /* 0x000fc800078e00ff */
[----:B------:R-:W-:-:S04]  /*0ca0*/  IMAD.X R2, RZ, RZ, ~R2, P0 ;  /* 0x000000ffff027224 */ /* 0x000fc800000e0e02 */
[----:B------:R-:W-:-:S04]  /*0cb0*/  IMAD.WIDE.U32 R4, P0, R5, R2, R4 ;  /* 0x0000000205047225 */ /* 0x000fc80007800004 */
[C---:B------:R-:W-:Y:S02]  /*0cc0*/  IMAD R18, R17.reuse, R2, RZ ;  /* 0x0000000211127224 */ /* 0x040fe400078e02ff */
[----:B------:R-:W-:-:S04]  /*0cd0*/  IMAD.HI.U32 R5, P1, R17, R3, R4 ;  /* 0x0000000311057227 */ /* 0x000fc80007820004 */
[----:B------:R-:W-:Y:S02]  /*0ce0*/  HFMA2 R3, -RZ, RZ, 0, 0 ;  /* 0x00000000ff037431 */ /* 0x000fe400000001ff */
[----:B------:R-:W-:Y:S01]  /*0cf0*/  IMAD.HI.U32 R2, R17, R2, RZ ;  /* 0x0000000211027227 */ /* 0x000fe200078e00ff */
[----:B------:R-:W-:-:S03]  /*0d00*/  IADD3 R5, P2, PT, R18, R5, RZ ;  /* 0x0000000512057210 */ /* 0x000fc60007f5e0ff */
[----:B------:R-:W-:Y:S02]  /*0d10*/  IMAD.X R17, R2, 0x1, R17, P0 ;  /* 0x0000000102117824 */ /* 0x000fe400000e0611 */
[----:B------:R-:W-:-:S03]  /*0d20*/  IMAD.HI.U32 R2, R5, R14, RZ ;  /* 0x0000000e05027227 */ /* 0x000fc600078e00ff */
[----:B------:R-:W-:Y:S01]  /*0d30*/  IADD3.X R17, PT, PT, RZ, RZ, R17, P2, P1 ;  /* 0x000000ffff117210 */ /* 0x000fe200017e2411 */
[----:B------:R-:W-:-:S04]  /*0d40*/  IMAD.WIDE.U32 R2, R5, R15, R2 ;  /* 0x0000000f05027225 */ /* 0x000fc800078e0002 */
[C---:B------:R-:W-:Y:S02]  /*0d50*/  IMAD R5, R17.reuse, R15, RZ ;  /* 0x0000000f11057224 */ /* 0x040fe400078e02ff */
[----:B------:R-:W-:-:S04]  /*0d60*/  IMAD.HI.U32 R2, P0, R17, R14, R2 ;  /* 0x0000000e11027227 */ /* 0x000fc80007800002 */
[----:B------:R-:W-:Y:S01]  /*0d70*/  IMAD.HI.U32 R4, R17, R15, RZ ;  /* 0x0000000f11047227 */ /* 0x000fe200078e00ff */
[----:B------:R-:W-:-:S03]  /*0d80*/  IADD3 R5, P1, PT, R5, R2, RZ ;  /* 0x0000000205057210 */ /* 0x000fc60007f3e0ff */
[----:B------:R-:W-:Y:S02]  /*0d90*/  IMAD.X R4, RZ, RZ, R4, P0 ;  /* 0x000000ffff047224 */ /* 0x000fe400000e0604 */
[----:B------:R-:W-:-:S04]  /*0da0*/  IMAD.WIDE.U32 R2, R5, UR6, RZ ;  /* 0x0000000605027c25 */ /* 0x000fc8000f8e00ff */
[----:B------:R-:W-:Y:S01]  /*0db0*/  IMAD.X R4, RZ, RZ, R4, P1 ;  /* 0x000000ffff047224 */ /* 0x000fe200008e0604 */
[----:B------:R-:W-:Y:S01]  /*0dc0*/  IADD3 R2, P1, PT, -R2, R14, RZ ;  /* 0x0000000e02027210 */ /* 0x000fe20007f3e1ff */
[----:B------:R-:W-:Y:S02]  /*0dd0*/  IMAD R5, R5, UR7, R3 ;  /* 0x0000000705057c24 */ /* 0x000fe4000f8e0203 */
[----:B------:R-:W-:Y:S01]  /*0de0*/  IMAD.MOV.U32 R17, RZ, RZ, 0x0 ;  /* 0x00000000ff117424 */ /* 0x000fe200078e00ff */
[----:B------:R-:W-:Y:S01]  /*0df0*/  ISETP.GE.U32.AND P0, PT, R2, UR6, PT ;  /* 0x0000000602007c0c */ /* 0x000fe2000bf06070 */
[----:B------:R-:W-:-:S05]  /*0e00*/  IMAD R4, R4, UR6, R5 ;  /* 0x0000000604047c24 */ /* 0x000fca000f8e0205 */
[----:B------:R-:W-:Y:S02]  /*0e10*/  IADD3.X R3, PT, PT, ~R4, R15, RZ, P1, !PT ;  /* 0x0000000f04037210 */ /* 0x000fe40000ffe5ff */
[----:B------:R-:W-:Y:S02]  /*0e20*/  IADD3 R5, P1, PT, R2, -UR6, RZ ;  /* 0x8000000602057c10 */ /* 0x000fe4000ff3e0ff */
[C---:B------:R-:W-:Y:S02]  /*0e30*/  ISETP.GE.U32.AND.EX P0, PT, R3.reuse, UR7, PT, P0 ;  /* 0x0000000703007c0c */ /* 0x040fe4000bf06100 */
[----:B------:R-:W-:Y:S02]  /*0e40*/  IADD3.X R4, PT, PT, R3, ~UR7, RZ, P1, !PT ;  /* 0x8000000703047c10 */ /* 0x000fe40008ffe4ff */
[----:B------:R-:W-:Y:S02]  /*0e50*/  SEL R5, R5, R2, P0 ;  /* 0x0000000205057207 */ /* 0x000fe40000000000 */
[----:B------:R-:W-:-:S02]  /*0e60*/  SEL R4, R4, R3, P0 ;  /* 0x0000000304047207 */ /* 0x000fc40000000000 */
[C---:B------:R-:W-:Y:S02]  /*0e70*/  ISETP.GE.U32.AND P0, PT, R5.reuse, UR6, PT ;  /* 0x0000000605007c0c */ /* 0x040fe4000bf06070 */
[----:B------:R-:W-:Y:S02]  /*0e80*/  IADD3 R2, P2, PT, R5, -UR6, RZ ;  /* 0x8000000605027c10 */ /* 0x000fe4000ff5e0ff */
[----:B------:R-:W-:Y:S02]  /*0e90*/  ISETP.NE.U32.AND P1, PT, RZ, UR6, PT ;  /* 0x00000006ff007c0c */ /* 0x000fe4000bf25070 */
[C---:B------:R-:W-:Y:S02]  /*0ea0*/  ISETP.GE.U32.AND.EX P0, PT, R4.reuse, UR7, PT, P0 ;  /* 0x0000000704007c0c */ /* 0x040fe4000bf06100 */
[----:B------:R-:W-:Y:S02]  /*0eb0*/  IADD3.X R3, PT, PT, R4, ~UR7, RZ, P2, !PT ;  /* 0x8000000704037c10 */ /* 0x000fe400097fe4ff */
[----:B------:R-:W-:-:S02]  /*0ec0*/  ISETP.NE.AND.EX P1, PT, RZ, UR7, PT, P1 ;  /* 0x00000007ff007c0c */ /* 0x000fc4000bf25310 */
[----:B------:R-:W-:Y:S02]  /*0ed0*/  SEL R2, R2, R5, P0 ;  /* 0x0000000502027207 */ /* 0x000fe40000000000 */
[----:B------:R-:W-:Y:S02]  /*0ee0*/  SEL R3, R3, R4, P0 ;  /* 0x0000000403037207 */ /* 0x000fe40000000000 */
[----:B------:R-:W-:Y:S02]  /*0ef0*/  SEL R2, R2, 0xffffffff, P1 ;  /* 0xffffffff02027807 */ /* 0x000fe40000800000 */
[----:B------:R-:W-:Y:S01]  /*0f00*/  SEL R3, R3, 0xffffffff, P1 ;  /* 0xffffffff03037807 */ /* 0x000fe20000800000 */
[----:B------:R-:W-:Y:S06]  /*0f10*/  RET.REL.NODEC R16 `(_Z11two_regionsPfmmS_) ;  /* 0xfffffff010387950 */ /* 0x000fec0003c3ffff */
.L_x_39:
        /* <DEDUP_REMOVED lines=14> */
.L_x_67:


//--------------------- .text._Z11same_regionPfmS_ --------------------------
	.section	.text._Z11same_regionPfmS_,"ax",@progbits
	.align	128
        .global         _Z11same_regionPfmS_
        .type           _Z11same_regionPfmS_,@function
        .size           _Z11same_regionPfmS_,(.L_x_68 - _Z11same_regionPfmS_)
        .other          _Z11same_regionPfmS_,@"STO_CUDA_ENTRY STV_DEFAULT"
_Z11same_regionPfmS_:
.text._Z11same_regionPfmS_:
        /* <DEDUP_REMOVED lines=19> */
.L_x_64:
        /* <DEDUP_REMOVED lines=32> */
.L_x_41:
[----:B------:R-:W-:Y:S01]  /*0330*/  IMAD.MOV.U32 R0, RZ, RZ, R20 ;  /* 0x000000ffff007224 */ /* 0x000fe200078e0014 */
[----:B------:R-:W-:-:S07]  /*0340*/  MOV R22, 0x360 ;  /* 0x0000036000167802 */ /* 0x000fce0000000f00 */
[----:B------:R-:W-:Y:S05]  /*0350*/  CALL.REL.NOINC `($__internal_2_$__cuda_sm20_rem_u64) ;  /* 0x0000000c00dc7944 */ /* 0x000fea0003c00000 */
.L_x_42:
[----:B------:R-:W-:Y:S05]  /*0360*/  BSYNC.RECONVERGENT B0 ;  /* 0x0000000000007941 */ /* 0x000fea0003800200 */
.L_x_40:
        /* <DEDUP_REMOVED lines=27> */
.L_x_44:
[----:B------:R-:W-:Y:S01]  /*0520*/  IMAD.MOV.U32 R2, RZ, RZ, R23 ;  /* 0x000000ffff027224 */ /* 0x000fe200078e0017 */
[----:B------:R-:W-:Y:S02]  /*0530*/  MOV R0, R19 ;  /* 0x0000001300007202 */ /* 0x000fe40000000f00 */
[----:B------:R-:W-:-:S07]  /*0540*/  MOV R22, 0x560 ;  /* 0x0000056000167802 */ /* 0x000fce0000000f00 */
[----:B------:R-:W-:Y:S05]  /*0550*/  CALL.REL.NOINC `($__internal_2_$__cuda_sm20_rem_u64) ;  /* 0x0000000c005c7944 */ /* 0x000fea0003c00000 */
.L_x_45:
[----:B------:R-:W-:Y:S05]  /*0560*/  BSYNC.RECONVERGENT B0 ;  /* 0x0000000000007941 */ /* 0x000fea0003800200 */
.L_x_43:
        /* <DEDUP_REMOVED lines=27> */
.L_x_47:
[----:B------:R-:W-:Y:S01]  /*0720*/  IMAD.MOV.U32 R2, RZ, RZ, R8 ;  /* 0x000000ffff027224 */ /* 0x000fe200078e0008 */
[----:B------:R-:W-:Y:S02]  /*0730*/  MOV R0, R18 ;  /* 0x0000001200007202 */ /* 0x000fe40000000f00 */
[----:B------:R-:W-:-:S07]  /*0740*/  MOV R22, 0x760 ;  /* 0x0000076000167802 */ /* 0x000fce0000000f00 */
[----:B------:R-:W-:Y:S05]  /*0750*/  CALL.REL.NOINC `($__internal_2_$__cuda_sm20_rem_u64) ;  /* 0x0000000800dc7944 */ /* 0x000fea0003c00000 */
.L_x_48:
[----:B------:R-:W-:Y:S05]  /*0760*/  BSYNC.RECONVERGENT B0 ;  /* 0x0000000000007941 */ /* 0x000fea0003800200 */
.L_x_46:
        /* <DEDUP_REMOVED lines=27> */
.L_x_50:
[----:B------:R-:W-:Y:S01]  /*0920*/  IMAD.MOV.U32 R2, RZ, RZ, R7 ;  /* 0x000000ffff027224 */ /* 0x000fe200078e0007 */
[----:B------:R-:W-:Y:S02]  /*0930*/  MOV R0, R13 ;  /* 0x0000000d00007202 */ /* 0x000fe40000000f00 */
[----:B------:R-:W-:-:S07]  /*0940*/  MOV R22, 0x960 ;  /* 0x0000096000167802 */ /* 0x000fce0000000f00 */
[----:B------:R-:W-:Y:S05]  /*0950*/  CALL.REL.NOINC `($__internal_2_$__cuda_sm20_rem_u64) ;  /* 0x00000008005c7944 */ /* 0x000fea0003c00000 */
.L_x_51:
[----:B------:R-:W-:Y:S05]  /*0960*/  BSYNC.RECONVERGENT B0 ;  /* 0x0000000000007941 */ /* 0x000fea0003800200 */
.L_x_49:
        /* <DEDUP_REMOVED lines=27> */
.L_x_53:
[----:B------:R-:W-:Y:S01]  /*0b20*/  IMAD.MOV.U32 R2, RZ, RZ, R6 ;  /* 0x000000ffff027224 */ /* 0x000fe200078e0006 */
[----:B------:R-:W-:Y:S02]  /*0b30*/  MOV R0, R12 ;  /* 0x0000000c00007202 */ /* 0x000fe40000000f00 */
[----:B------:R-:W-:-:S07]  /*0b40*/  MOV R22, 0xb60 ;  /* 0x00000b6000167802 */ /* 0x000fce0000000f00 */
[----:B------:R-:W-:Y:S05]  /*0b50*/  CALL.REL.NOINC `($__internal_2_$__cuda_sm20_rem_u64) ;  /* 0x0000000400dc7944 */ /* 0x000fea0003c00000 */
[----:B------:R-:W-:Y:S02]  /*0b60*/  IMAD.MOV.U32 R14, RZ, RZ, R16 ;  /* 0x000000ffff0e7224 */ /* 0x000fe400078e0010 */
[----:B------:R-:W-:-:S07]  /*0b70*/  IMAD.MOV.U32 R15, RZ, RZ, R17 ;  /* 0x000000ffff0f7224 */ /* 0x000fce00078e0011 */
.L_x_54:
[----:B------:R-:W-:Y:S05]  /*0b80*/  BSYNC.RECONVERGENT B0 ;  /* 0x0000000000007941 */ /* 0x000fea0003800200 */
.L_x_52:
        /* <DEDUP_REMOVED lines=27> */
.L_x_56:
[----:B------:R-:W-:Y:S01]  /*0d40*/  IMAD.MOV.U32 R2, RZ, RZ, R5 ;  /* 0x000000ffff027224 */ /* 0x000fe200078e0005 */
[----:B------:R-:W-:Y:S01]  /*0d50*/  MOV R22, 0xd80 ;  /* 0x00000d8000167802 */ /* 0x000fe20000000f00 */
[----:B------:R-:W-:-:S07]  /*0d60*/  IMAD.MOV.U32 R0, RZ, RZ, R11 ;  /* 0x000000ffff007224 */ /* 0x000fce00078e000b */
[----:B------:R-:W-:Y:S05]  /*0d70*/  CALL.REL.NOINC `($__internal_2_$__cuda_sm20_rem_u64) ;  /* 0x0000000400547944 */ /* 0x000fea0003c00000 */
.L_x_57:
[----:B------:R-:W-:Y:S05]  /*0d80*/  BSYNC.RECONVERGENT B0 ;  /* 0x0000000000007941 */ /* 0x000fea0003800200 */
.L_x_55:
        /* <DEDUP_REMOVED lines=27> */
.L_x_59:
[----:B------:R-:W-:Y:S01]  /*0f40*/  IMAD.MOV.U32 R2, RZ, RZ, R4 ;  /* 0x000000ffff027224 */ /* 0x000fe200078e0004 */
[----:B------:R-:W-:Y:S01]  /*0f50*/  MOV R22, 0xf80 ;  /* 0x00000f8000167802 */ /* 0x000fe20000000f00 */
[----:B------:R-:W-:-:S07]  /*0f60*/  IMAD.MOV.U32 R0, RZ, RZ, R10 ;  /* 0x000000ffff007224 */ /* 0x000fce00078e000a */
[----:B------:R-:W-:Y:S05]  /*0f70*/  CALL.REL.NOINC `($__internal_2_$__cuda_sm20_rem_u64) ;  /* 0x0000000000d47944 */ /* 0x000fea0003c00000 */
.L_x_60:
[----:B------:R-:W-:Y:S05]  /*0f80*/  BSYNC.RECONVERGENT B0 ;  /* 0x0000000000007941 */ /* 0x000fea0003800200 */
.L_x_58:
        /* <DEDUP_REMOVED lines=27> */
.L_x_62:
[----:B------:R-:W-:Y:S01]  /*1140*/  IMAD.MOV.U32 R2, RZ, RZ, R3 ;  /* 0x000000ffff027224 */ /* 0x000fe200078e0003 */
[----:B------:R-:W-:Y:S01]  /*1150*/  MOV R22, 0x1180 ;  /* 0x0000118000167802 */ /* 0x000fe20000000f00 */
[----:B------:R-:W-:-:S07]  /*1160*/  IMAD.MOV.U32 R0, RZ, RZ, R9 ;  /* 0x000000ffff007224 */ /* 0x000fce00078e0009 */
[----:B------:R-:W-:Y:S05]  /*1170*/  CALL.REL.NOINC `($__internal_2_$__cuda_sm20_rem_u64) ;  /* 0x0000000000547944 */ /* 0x000fea0003c00000 */
.L_x_63:
[----:B------:R-:W-:Y:S05]  /*1180*/  BSYNC.RECONVERGENT B0 ;  /* 0x0000000000007941 */ /* 0x000fea0003800200 */
.L_x_61:
        /* <DEDUP_REMOVED lines=20> */
        .weak           $__internal_2_$__cuda_sm20_rem_u64
        .type           $__internal_2_$__cuda_sm20_rem_u64,@function
        .size           $__internal_2_$__cuda_sm20_rem_u64,(.L_x_68 - $__internal_2_$__cuda_sm20_rem_u64)
$__internal_2_$__cuda_sm20_rem_u64:
        /* <DEDUP_REMOVED lines=63> */
[----:B------:R-:W-:Y:S05]  /*16c0*/  RET.REL.NODEC R14 `(_Z11same_regionPfmS_) ;  /* 0xffffffe80e4c7950 */ /* 0x000fea0003c3ffff */
.L_x_65:
        /* <DEDUP_REMOVED lines=11> */
.L_x_68:


//--------------------- .nv.shared.reserved.0     --------------------------
	.section	.nv.shared.reserved.0,"aw",@nobits
	.weak		__nv_reservedSMEM_offset_0_alias
	.size		__nv_reservedSMEM_offset_0_alias, 0, 64
	.other		__nv_reservedSMEM_offset_0_alias,@"STO_CUDA_RESERVED_SHARED STV_DEFAULT"
__nv_reservedSMEM_offset_0_alias:
	.zero		0
	.zero		64


//--------------------- .nv.constant0._Z10full_rangePfmS_ --------------------------
	.section	.nv.constant0._Z10full_rangePfmS_,"a",@progbits
	.sectionflags	@""
	.align	4
.nv.constant0._Z10full_rangePfmS_:
	.zero		920


//--------------------- .nv.constant0._Z11two_regionsPfmmS_ --------------------------
	.section	.nv.constant0._Z11two_regionsPfmmS_,"a",@progbits
	.sectionflags	@""
	.align	4
.nv.constant0._Z11two_regionsPfmmS_:
	.zero		928


//--------------------- .nv.constant0._Z11same_regionPfmS_ --------------------------
	.section	.nv.constant0._Z11same_regionPfmS_,"a",@progbits
	.sectionflags	@""
	.align	4
.nv.constant0._Z11same_regionPfmS_:
	.zero		920


//--------------------- SYMBOLS --------------------------

	.type		.nv.reservedSmem.offset0,@object
	.size		.nv.reservedSmem.offset0,0x4
